// auto-generated by cutlass_sweep.gemm — config: {"arch": "sm_100", "cluster_m": 2, "cluster_n": 4, "dtype": "e5m2", "dtype_b": "e5m2", "layout": "nt", "stages": 0, "tile_k": 32, "tile_m": 128, "tile_n": 256}
#include "cutlass/cutlass.h"
#include "cutlass/gemm/collective/collective_builder.hpp"
#include "cutlass/gemm/device/gemm_universal_adapter.h"
#include "cutlass/gemm/kernel/gemm_universal.hpp"
#include "cutlass/epilogue/collective/collective_builder.hpp"

using ElemA = cutlass::float_e5m2_t;
using ElemB = cutlass::float_e5m2_t;
using ElemCD = cutlass::float_e5m2_t;
using Acc  = float;
using TileShape    = cute::Shape<cute::_128, cute::_256, cute::_32>;
using ClusterShape = cute::Shape<cute::_2, cute::_4, cute::_1>;

using CollectiveEpilogue = typename cutlass::epilogue::collective::CollectiveBuilder<
    cutlass::arch::Sm100, cutlass::arch::OpClassTensorOp,
    TileShape, ClusterShape,
    cutlass::epilogue::collective::EpilogueTileAuto,
    Acc, Acc,
    ElemCD, cutlass::layout::RowMajor, 128 / cutlass::sizeof_bits<ElemCD>::value,
    ElemCD, cutlass::layout::RowMajor, 128 / cutlass::sizeof_bits<ElemCD>::value,
    cutlass::epilogue::collective::EpilogueScheduleAuto
  >::CollectiveOp;

using CollectiveMainloop = typename cutlass::gemm::collective::CollectiveBuilder<
    cutlass::arch::Sm100, cutlass::arch::OpClassTensorOp,
    ElemA, cutlass::layout::RowMajor, 128 / cutlass::sizeof_bits<ElemA>::value,
    ElemB, cutlass::layout::ColumnMajor, 128 / cutlass::sizeof_bits<ElemB>::value,
    Acc,
    TileShape, ClusterShape,
    cutlass::gemm::collective::StageCountAutoCarveout<static_cast<int>(sizeof(typename CollectiveEpilogue::SharedStorage))>,
    cutlass::gemm::collective::KernelScheduleAuto
  >::CollectiveOp;

using GemmKernel = cutlass::gemm::kernel::GemmUniversal<
    cute::Shape<int,int,int,int>,
    CollectiveMainloop,
    CollectiveEpilogue
>;
using Gemm = cutlass::gemm::device::GemmUniversalAdapter<GemmKernel>;

// Force the device kernel symbol into the cubin without needing a host main.
auto* _anchor = &cutlass::device_kernel<GemmKernel>;


// ===== COMPILED SASS (sm_100a) =====

	.target	sm_100a

	.elftype	@"ET_EXEC"


//--------------------- .note.nv.tkinfo           --------------------------
	.section	.note.nv.tkinfo,"",@"SHT_NOTE"
	.sectionflags	@"SHF_NOTE_NV_TKINFO"
	.tkinfo
        /*0018*/ 	.word	0x00000002
        /*0030*/ 	.string	""
        /*0030*/ 	.string	"ptxas"
        /*0030*/ 	.string	"Cuda compilation tools, release 13.0, V13.0.88"
        /*0030*/ 	.string	"Build cuda_13.0.r13.0/compiler.36424714_0"
        /*0030*/ 	.string	"-arch sm_100a -m 64 "



//--------------------- .note.nv.cuinfo           --------------------------
	.section	.note.nv.cuinfo,"",@"SHT_NOTE"
	.sectionflags	@"SHF_NOTE_NV_CUINFO"
        /*0018*/ 	.short	0x0002
        /*001a*/ 	.short	0x0064
        /*001c*/ 	.short	0x0082
	.zero		2


//--------------------- .nv.info                  --------------------------
	.section	.nv.info,"",@"SHT_CUDA_INFO"
	.align	4


	//----- nvinfo : EIATTR_REGCOUNT
	.align		4
        /*0000*/ 	.byte	0x04, 0x2f
        /*0002*/ 	.short	(.L_20 - .L_19)
	.align		4
.L_19:
        /*0004*/ 	.word	index@(_ZN7cutlass13device_kernelINS_4gemm6kernel13GemmUniversalIN4cute5tupleIJiiiiEEENS1_10collective13CollectiveMmaINS1_35MainloopSm100TmaUmmaWarpSpecializedILi33ELi2ELi4ENS5_IJNS4_1CILi2EEENSA_ILi4EEENSA_ILi1EEEEEEEENS5_IJNSA_ILi128EEENSA_ILi256EEENSA_ILi32EEEEEENS_12float_e5m2_tENS5_IJlSD_lEEESK_SL_NS4_8TiledMMAINS4_8MMA_AtomIJNS4_10MMA_TraitsINS4_25SM100_MMA_F8F6F4_2x1SM_SSEJSK_SK_fSG_SH_NS4_17integral_constantINS4_4UMMA5MajorELSS_0EEEST_NSQ_INSR_7ScaleInELSU_0EEESV_EEEEEENS4_6LayoutINS5_IJSD_SD_SD_EEENS5_IJNSA_ILi0EEES10_S10_EEEEENS5_IJNS4_10UnderscoreES13_S13_EEEEENS4_28SM100_TMA_2SM_LOAD_MULTICASTENS4_14ComposedLayoutINS4_7SwizzleILi1ELi4ELi3EEENS4_18smem_ptr_flag_bitsILi8EEENSY_INS5_IJNSA_ILi8EEESI_EEENS5_IJSI_SD_EEEEEEEvNS4_8identityENS4_18SM100_TMA_2SM_LOADES1G_vS1H_EENS_8epilogue10collective18CollectiveEpilogueINS1K_23Sm100TmaWarpSpecializedILi4ELi2ELi32ELb0ELb0EEEJNS5_IJNSA_ILi64EEESH_SI_EEENS5_IJNSY_IS1P_SD_EENSY_INS5_IJSI_SB_EEENS5_IJSD_SG_EEEEEEEESK_SL_SK_SL_NS1K_6fusion15FusionCallbacksIS1O_NS1W_17LinearCombinationISK_fSK_fLNS_15FloatRoundStyleE2EEES1Q_S1V_JEEENS4_5SM1004TMEM4LOAD26SM100_TMEM_LOAD_32dp32b32xENS4_13SM90_TMA_LOADES1G_NS4_39AutoVectorizingCopyWithAssumedAlignmentILi128EEENS4_14SM90_TMA_STOREES1G_S28_S28_EEEvvEEEEvNT_6ParamsE)
        /*0008*/ 	.word	0x00000075


	//----- nvinfo : EIATTR_FRAME_SIZE
	.align		4
.L_20:
        /*000c*/ 	.byte	0x04, 0x11
        /*000e*/ 	.short	(.L_22 - .L_21)
	.align		4
.L_21:
        /*0010*/ 	.word	index@($__internal_2_$__cuda_sm10x_tcgen05_guardrail_trap_unallocated_columns_being_dealloced)
        /*0014*/ 	.word	0x00000000


	//----- nvinfo : EIATTR_FRAME_SIZE
	.align		4
.L_22:
        /*0018*/ 	.byte	0x04, 0x11
        /*001a*/ 	.short	(.L_24 - .L_23)
	.align		4
.L_23:
        /*001c*/ 	.word	index@($__internal_1_$__cuda_sm10x_tcgen05_guardrail_trap_phase_invalid_during_alloc)
        /*0020*/ 	.word	0x00000000


	//----- nvinfo : EIATTR_FRAME_SIZE
	.align		4
.L_24:
        /*0024*/ 	.byte	0x04, 0x11
        /*0026*/ 	.short	(.L_26 - .L_25)
	.align		4
.L_25:
        /*0028*/ 	.word	index@($__internal_0_$__cuda_sm10x_tcgen05_guardrail_trap_col_being_dealloced_not_returned_by_alloc)
        /*002c*/ 	.word	0x00000000


	//----- nvinfo : EIATTR_FRAME_SIZE
	.align		4
.L_26:
        /*0030*/ 	.byte	0x04, 0x11
        /*0032*/ 	.short	(.L_28 - .L_27)
	.align		4
.L_27:
        /*0034*/ 	.word	index@(_ZN7cutlass13device_kernelINS_4gemm6kernel13GemmUniversalIN4cute5tupleIJiiiiEEENS1_10collective13CollectiveMmaINS1_35MainloopSm100TmaUmmaWarpSpecializedILi33ELi2ELi4ENS5_IJNS4_1CILi2EEENSA_ILi4EEENSA_ILi1EEEEEEEENS5_IJNSA_ILi128EEENSA_ILi256EEENSA_ILi32EEEEEENS_12float_e5m2_tENS5_IJlSD_lEEESK_SL_NS4_8TiledMMAINS4_8MMA_AtomIJNS4_10MMA_TraitsINS4_25SM100_MMA_F8F6F4_2x1SM_SSEJSK_SK_fSG_SH_NS4_17integral_constantINS4_4UMMA5MajorELSS_0EEEST_NSQ_INSR_7ScaleInELSU_0EEESV_EEEEEENS4_6LayoutINS5_IJSD_SD_SD_EEENS5_IJNSA_ILi0EEES10_S10_EEEEENS5_IJNS4_10UnderscoreES13_S13_EEEEENS4_28SM100_TMA_2SM_LOAD_MULTICASTENS4_14ComposedLayoutINS4_7SwizzleILi1ELi4ELi3EEENS4_18smem_ptr_flag_bitsILi8EEENSY_INS5_IJNSA_ILi8EEESI_EEENS5_IJSI_SD_EEEEEEEvNS4_8identityENS4_18SM100_TMA_2SM_LOADES1G_vS1H_EENS_8epilogue10collective18CollectiveEpilogueINS1K_23Sm100TmaWarpSpecializedILi4ELi2ELi32ELb0ELb0EEEJNS5_IJNSA_ILi64EEESH_SI_EEENS5_IJNSY_IS1P_SD_EENSY_INS5_IJSI_SB_EEENS5_IJSD_SG_EEEEEEEESK_SL_SK_SL_NS1K_6fusion15FusionCallbacksIS1O_NS1W_17LinearCombinationISK_fSK_fLNS_15FloatRoundStyleE2EEES1Q_S1V_JEEENS4_5SM1004TMEM4LOAD26SM100_TMEM_LOAD_32dp32b32xENS4_13SM90_TMA_LOADES1G_NS4_39AutoVectorizingCopyWithAssumedAlignmentILi128EEENS4_14SM90_TMA_STOREES1G_S28_S28_EEEvvEEEEvNT_6ParamsE)
        /*0038*/ 	.word	0x00000000


	//----- nvinfo : EIATTR_MIN_STACK_SIZE
	.align		4
.L_28:
        /*003c*/ 	.byte	0x04, 0x12
        /*003e*/ 	.short	(.L_30 - .L_29)
	.align		4
.L_29:
        /*0040*/ 	.word	index@(_ZN7cutlass13device_kernelINS_4gemm6kernel13GemmUniversalIN4cute5tupleIJiiiiEEENS1_10collective13CollectiveMmaINS1_35MainloopSm100TmaUmmaWarpSpecializedILi33ELi2ELi4ENS5_IJNS4_1CILi2EEENSA_ILi4EEENSA_ILi1EEEEEEEENS5_IJNSA_ILi128EEENSA_ILi256EEENSA_ILi32EEEEEENS_12float_e5m2_tENS5_IJlSD_lEEESK_SL_NS4_8TiledMMAINS4_8MMA_AtomIJNS4_10MMA_TraitsINS4_25SM100_MMA_F8F6F4_2x1SM_SSEJSK_SK_fSG_SH_NS4_17integral_constantINS4_4UMMA5MajorELSS_0EEEST_NSQ_INSR_7ScaleInELSU_0EEESV_EEEEEENS4_6LayoutINS5_IJSD_SD_SD_EEENS5_IJNSA_ILi0EEES10_S10_EEEEENS5_IJNS4_10UnderscoreES13_S13_EEEEENS4_28SM100_TMA_2SM_LOAD_MULTICASTENS4_14ComposedLayoutINS4_7SwizzleILi1ELi4ELi3EEENS4_18smem_ptr_flag_bitsILi8EEENSY_INS5_IJNSA_ILi8EEESI_EEENS5_IJSI_SD_EEEEEEEvNS4_8identityENS4_18SM100_TMA_2SM_LOADES1G_vS1H_EENS_8epilogue10collective18CollectiveEpilogueINS1K_23Sm100TmaWarpSpecializedILi4ELi2ELi32ELb0ELb0EEEJNS5_IJNSA_ILi64EEESH_SI_EEENS5_IJNSY_IS1P_SD_EENSY_INS5_IJSI_SB_EEENS5_IJSD_SG_EEEEEEEESK_SL_SK_SL_NS1K_6fusion15FusionCallbacksIS1O_NS1W_17LinearCombinationISK_fSK_fLNS_15FloatRoundStyleE2EEES1Q_S1V_JEEENS4_5SM1004TMEM4LOAD26SM100_TMEM_LOAD_32dp32b32xENS4_13SM90_TMA_LOADES1G_NS4_39AutoVectorizingCopyWithAssumedAlignmentILi128EEENS4_14SM90_TMA_STOREES1G_S28_S28_EEEvvEEEEvNT_6ParamsE)
        /*0044*/ 	.word	0x00000000
.L_30:


//--------------------- .nv.compat                --------------------------
	.section	.nv.compat,"",@"SHT_CUDA_COMPAT_INFO"
	.align	4
        /*0000*/ 	.byte	0x02, 0x09, 0x01, 0x00, 0x02, 0x02, 0x02, 0x00, 0x02, 0x05, 0x05, 0x00, 0x03, 0x07, 0x01, 0x01
        /*0010*/ 	.byte	0x02, 0x03, 0x01, 0x00, 0x02, 0x06, 0x01, 0x00, 0x04, 0x0b, 0x08, 0x00, 0x09, 0x00, 0x00, 0x00
        /*0020*/ 	.byte	0x00, 0x00, 0x00, 0x00


//--------------------- .nv.info._ZN7cutlass13device_kernelINS_4gemm6kernel13GemmUniversalIN4cute5tupleIJiiiiEEENS1_10collective13CollectiveMmaINS1_35MainloopSm100TmaUmmaWarpSpecializedILi33ELi2ELi4ENS5_IJNS4_1CILi2EEENSA_ILi4EEENSA_ILi1EEEEEEEENS5_IJNSA_ILi128EEENSA_ILi256EEENSA_ILi32EEEEEENS_12float_e5m2_tENS5_IJlSD_lEEESK_SL_NS4_8TiledMMAINS4_8MMA_AtomIJNS4_10MMA_TraitsINS4_25SM100_MMA_F8F6F4_2x1SM_SSEJSK_SK_fSG_SH_NS4_17integral_constantINS4_4UMMA5MajorELSS_0EEEST_NSQ_INSR_7ScaleInELSU_0EEESV_EEEEEENS4_6LayoutINS5_IJSD_SD_SD_EEENS5_IJNSA_ILi0EEES10_S10_EEEEENS5_IJNS4_10UnderscoreES13_S13_EEEEENS4_28SM100_TMA_2SM_LOAD_MULTICASTENS4_14ComposedLayoutINS4_7SwizzleILi1ELi4ELi3EEENS4_18smem_ptr_flag_bitsILi8EEENSY_INS5_IJNSA_ILi8EEESI_EEENS5_IJSI_SD_EEEEEEEvNS4_8identityENS4_18SM100_TMA_2SM_LOADES1G_vS1H_EENS_8epilogue10collective18CollectiveEpilogueINS1K_23Sm100TmaWarpSpecializedILi4ELi2ELi32ELb0ELb0EEEJNS5_IJNSA_ILi64EEESH_SI_EEENS5_IJNSY_IS1P_SD_EENSY_INS5_IJSI_SB_EEENS5_IJSD_SG_EEEEEEEESK_SL_SK_SL_NS1K_6fusion15FusionCallbacksIS1O_NS1W_17LinearCombinationISK_fSK_fLNS_15FloatRoundStyleE2EEES1Q_S1V_JEEENS4_5SM1004TMEM4LOAD26SM100_TMEM_LOAD_32dp32b32xENS4_13SM90_TMA_LOADES1G_NS4_39AutoVectorizingCopyWithAssumedAlignmentILi128EEENS4_14SM90_TMA_STOREES1G_S28_S28_EEEvvEEEEvNT_6ParamsE --------------------------
	.section	.nv.info._ZN7cutlass13device_kernelINS_4gemm6kernel13GemmUniversalIN4cute5tupleIJiiiiEEENS1_10collective13CollectiveMmaINS1_35MainloopSm100TmaUmmaWarpSpecializedILi33ELi2ELi4ENS5_IJNS4_1CILi2EEENSA_ILi4EEENSA_ILi1EEEEEEEENS5_IJNSA_ILi128EEENSA_ILi256EEENSA_ILi32EEEEEENS_12float_e5m2_tENS5_IJlSD_lEEESK_SL_NS4_8TiledMMAINS4_8MMA_AtomIJNS4_10MMA_TraitsINS4_25SM100_MMA_F8F6F4_2x1SM_SSEJSK_SK_fSG_SH_NS4_17integral_constantINS4_4UMMA5MajorELSS_0EEEST_NSQ_INSR_7ScaleInELSU_0EEESV_EEEEEENS4_6LayoutINS5_IJSD_SD_SD_EEENS5_IJNSA_ILi0EEES10_S10_EEEEENS5_IJNS4_10UnderscoreES13_S13_EEEEENS4_28SM100_TMA_2SM_LOAD_MULTICASTENS4_14ComposedLayoutINS4_7SwizzleILi1ELi4ELi3EEENS4_18smem_ptr_flag_bitsILi8EEENSY_INS5_IJNSA_ILi8EEESI_EEENS5_IJSI_SD_EEEEEEEvNS4_8identityENS4_18SM100_TMA_2SM_LOADES1G_vS1H_EENS_8epilogue10collective18CollectiveEpilogueINS1K_23Sm100TmaWarpSpecializedILi4ELi2ELi32ELb0ELb0EEEJNS5_IJNSA_ILi64EEESH_SI_EEENS5_IJNSY_IS1P_SD_EENSY_INS5_IJSI_SB_EEENS5_IJSD_SG_EEEEEEEESK_SL_SK_SL_NS1K_6fusion15FusionCallbacksIS1O_NS1W_17LinearCombinationISK_fSK_fLNS_15FloatRoundStyleE2EEES1Q_S1V_JEEENS4_5SM1004TMEM4LOAD26SM100_TMEM_LOAD_32dp32b32xENS4_13SM90_TMA_LOADES1G_NS4_39AutoVectorizingCopyWithAssumedAlignmentILi128EEENS4_14SM90_TMA_STOREES1G_S28_S28_EEEvvEEEEvNT_6ParamsE,"",@"SHT_CUDA_INFO"
	.sectionflags	@""
	.align	4


	//----- nvinfo : EIATTR_CUDA_API_VERSION
	.align		4
        /*0000*/ 	.byte	0x04, 0x37
        /*0002*/ 	.short	(.L_32 - .L_31)
.L_31:
        /*0004*/ 	.word	0x00000082


	//----- nvinfo : EIATTR_KPARAM_INFO
	.align		4
.L_32:
        /*0008*/ 	.byte	0x04, 0x17
        /*000a*/ 	.short	(.L_34 - .L_33)
.L_33:
        /*000c*/ 	.word	0x00000000
        /*0010*/ 	.short	0x0000
        /*0012*/ 	.short	0x0000
        /*0014*/ 	.byte	0x00, 0xf0, 0x01, 0x20


	//----- nvinfo : EIATTR_AT_ENTRY_FRAGMENTS
	.align		4
.L_34:
        /*0018*/ 	.byte	0x04, 0x4f
        /*001a*/ 	.short	(.L_36 - .L_35)


	//   ....[0]....
.L_35:
        /*001c*/ 	.word	0x00000007


	//----- nvinfo : EIATTR_RESERVED_SMEM_USED
	.align		4
.L_36:
        /*0020*/ 	.byte	0x01, 0x41
	.zero		2


	//----- nvinfo : EIATTR_SPARSE_MMA_MASK
	.align		4
        /*0024*/ 	.byte	0x03, 0x50
        /*0026*/ 	.short	0x0000


	//----- nvinfo : EIATTR_TCGEN05_2CTA_USED
	.align		4
        /*0028*/ 	.byte	0x01, 0x52
	.zero		2


	//----- nvinfo : EIATTR_MAXREG_COUNT
	.align		4
        /*002c*/ 	.byte	0x03, 0x1b
        /*002e*/ 	.short	0x00ff


	//----- nvinfo : EIATTR_NUM_BARRIERS
	.align		4
        /*0030*/ 	.byte	0x02, 0x4c
        /*0032*/ 	.byte	0x07
	.zero		1


	//----- nvinfo : EIATTR_EXTERNS
	.align		4
        /*0034*/ 	.byte	0x04, 0x0f
        /*0036*/ 	.short	(.L_38 - .L_37)


	//   ....[0]....
	.align		4
.L_37:
        /*0038*/ 	.word	index@(__assertfail)


	//----- nvinfo : EIATTR_MERCURY_ISA_VERSION
	.align		4
.L_38:
        /*003c*/ 	.byte	0x03, 0x5f
        /*003e*/ 	.short	0x0101


	//----- nvinfo : EIATTR_INT_WARP_WIDE_INSTR_OFFSETS
	.align		4
        /*0040*/ 	.byte	0x04, 0x31
        /*0042*/ 	.short	(.L_40 - .L_39)


	//   ....[0]....
.L_39:
        /*0044*/ 	.word	0x00001130


	//   ....[1]....
        /*0048*/ 	.word	0x000011d0


	//   ....[2]....
        /*004c*/ 	.word	0x000055a0


	//   ....[3]....
        /*0050*/ 	.word	0x000055c0


	//   ....[4]....
        /*0054*/ 	.word	0x000055f0


	//   ....[5]....
        /*0058*/ 	.word	0x00006160


	//   ....[6]....
        /*005c*/ 	.word	0x00006200


	//   ....[7]....
        /*0060*/ 	.word	0x000062b0


	//   ....[8]....
        /*0064*/ 	.word	0x00006320


	//   ....[9]....
        /*0068*/ 	.word	0x000063e0


	//   ....[10]....
        /*006c*/ 	.word	0x00006480


	//   ....[11]....
        /*0070*/ 	.word	0x000064f0


	//   ....[12]....
        /*0074*/ 	.word	0x000065b0


	//   ....[13]....
        /*0078*/ 	.word	0x00006650


	//   ....[14]....
        /*007c*/ 	.word	0x000066f0


	//   ....[15]....
        /*0080*/ 	.word	0x000067e0


	//   ....[16]....
        /*0084*/ 	.word	0x000068b0


	//----- nvinfo : EIATTR_COOP_GROUP_MASK_REGIDS
	.align		4
.L_40:
        /*0088*/ 	.byte	0x04, 0x29
        /*008a*/ 	.short	(.L_42 - .L_41)


	//   ....[0]....
.L_41:
        /*008c*/ 	.word	0xffffffff


	//   ....[1]....
        /*0090*/ 	.word	0xffffffff


	//   ....[2]....
        /*0094*/ 	.word	0xffffffff


	//   ....[3]....
        /*0098*/ 	.word	0xffffffff


	//   ....[4]....
        /*009c*/ 	.word	0xffffffff


	//   ....[5]....
        /*00a0*/ 	.word	0xffffffff


	//   ....[6]....
        /*00a4*/ 	.word	0xffffffff


	//   ....[7]....
        /*00a8*/ 	.word	0xffffffff


	//   ....[8]....
        /*00ac*/ 	.word	0xffffffff


	//   ....[9]....
        /*00b0*/ 	.word	0xffffffff


	//   ....[10]....
        /*00b4*/ 	.word	0xffffffff


	//   ....[11]....
        /*00b8*/ 	.word	0xffffffff


	//   ....[12]....
        /*00bc*/ 	.word	0xffffffff


	//   ....[13]....
        /*00c0*/ 	.word	0xffffffff


	//----- nvinfo : EIATTR_COOP_GROUP_INSTR_OFFSETS
	.align		4
.L_42:
        /*00c4*/ 	.byte	0x04, 0x28
        /*00c6*/ 	.short	(.L_44 - .L_43)


	//   ....[0]....
.L_43:
        /*00c8*/ 	.word	0x000000b0


	//   ....[1]....
        /*00cc*/ 	.word	0x00000510


	//   ....[2]....
        /*00d0*/ 	.word	0x00000aa0


	//   ....[3]....
        /*00d4*/ 	.word	0x00000c30


	//   ....[4]....
        /*00d8*/ 	.word	0x00000d20


	//   ....[5]....
        /*00dc*/ 	.word	0x00000e80


	//   ....[6]....
        /*00e0*/ 	.word	0x00001010


	//   ....[7]....
        /*00e4*/ 	.word	0x00001250


	//   ....[8]....
        /*00e8*/ 	.word	0x000025e0


	//   ....[9]....
        /*00ec*/ 	.word	0x000044d0


	//   ....[10]....
        /*00f0*/ 	.word	0x000049a0


	//   ....[11]....
        /*00f4*/ 	.word	0x000049d0


	//   ....[12]....
        /*00f8*/ 	.word	0x000054a0


	//   ....[13]....
        /*00fc*/ 	.word	0x000056b0


	//----- nvinfo : EIATTR_VRC_CTA_INIT_COUNT
	.align		4
.L_44:
        /*0100*/ 	.byte	0x02, 0x4a
        /*0102*/ 	.byte	0x80
	.zero		1


	//----- nvinfo : EIATTR_SYSCALL_OFFSETS
	.align		4
        /*0104*/ 	.byte	0x04, 0x46
        /*0106*/ 	.short	(.L_46 - .L_45)


	//   ....[0]....
.L_45:
        /*0108*/ 	.word	0x00007420


	//   ....[1]....
        /*010c*/ 	.word	0x00007560


	//   ....[2]....
        /*0110*/ 	.word	0x00007d40


	//   ....[3]....
        /*0114*/ 	.word	0x00008b20


	//   ....[4]....
        /*0118*/ 	.word	0x000098b0


	//   ....[5]....
        /*011c*/ 	.word	0x0000a660


	//----- nvinfo : EIATTR_MBARRIER_INSTR_OFFSETS
	.align		4
.L_46:
        /*0120*/ 	.byte	0x04, 0x39
        /*0122*/ 	.short	(.L_48 - .L_47)


	//   ....[0]....
.L_47:
        /*0124*/ 	.word	0x00000660
        /*0128*/ 	.word	0x000000ff
        /*012c*/ 	.word	0x00000000
        /*0130*/ 	.short	0x0100
        /*0132*/ 	.byte	0x04
	.zero		1


	//   ....[1]....
        /*0134*/ 	.word	0x00000670
        /*0138*/ 	.word	0x000000ff
        /*013c*/ 	.word	0x00000108
        /*0140*/ 	.short	0x0100
        /*0142*/ 	.byte	0x04
	.zero		1


	//   ....[2]....
        /*0144*/ 	.word	0x00000680
        /*0148*/ 	.word	0x000000ff
        /*014c*/ 	.word	0x00000008
        /*0150*/ 	.short	0x0100
        /*0152*/ 	.byte	0x04
	.zero		1


	//   ....[3]....
        /*0154*/ 	.word	0x00000690
        /*0158*/ 	.word	0x000000ff
        /*015c*/ 	.word	0x00000110
        /*0160*/ 	.short	0x0100
        /*0162*/ 	.byte	0x04
	.zero		1


	//   ....[4]....
        /*0164*/ 	.word	0x000006a0
        /*0168*/ 	.word	0x000000ff
        /*016c*/ 	.word	0x00000010
        /*0170*/ 	.short	0x0100
        /*0172*/ 	.byte	0x04
	.zero		1


	//   ....[5]....
        /*0174*/ 	.word	0x000006b0
        /*0178*/ 	.word	0x000000ff
        /*017c*/ 	.word	0x00000118
        /*0180*/ 	.short	0x0100
        /*0182*/ 	.byte	0x04
	.zero		1


	//   ....[6]....
        /*0184*/ 	.word	0x000006c0
        /*0188*/ 	.word	0x000000ff
        /*018c*/ 	.word	0x00000018
        /*0190*/ 	.short	0x0100
        /*0192*/ 	.byte	0x04
	.zero		1


	//   ....[7]....
        /*0194*/ 	.word	0x000006d0
        /*0198*/ 	.word	0x000000ff
        /*019c*/ 	.word	0x00000120
        /*01a0*/ 	.short	0x0100
        /*01a2*/ 	.byte	0x04
	.zero		1


	//   ....[8]....
        /*01a4*/ 	.word	0x000006e0
        /*01a8*/ 	.word	0x000000ff
        /*01ac*/ 	.word	0x00000020
        /*01b0*/ 	.short	0x0100
        /*01b2*/ 	.byte	0x04
	.zero		1


	//   ....[9]....
        /*01b4*/ 	.word	0x000006f0
        /*01b8*/ 	.word	0x000000ff
        /*01bc*/ 	.word	0x00000128
        /*01c0*/ 	.short	0x0100
        /*01c2*/ 	.byte	0x04
	.zero		1


	//   ....[10]....
        /*01c4*/ 	.word	0x00000700
        /*01c8*/ 	.word	0x000000ff
        /*01cc*/ 	.word	0x00000028
        /*01d0*/ 	.short	0x0100
        /*01d2*/ 	.byte	0x04
	.zero		1


	//   ....[11]....
        /*01d4*/ 	.word	0x00000710
        /*01d8*/ 	.word	0x000000ff
        /*01dc*/ 	.word	0x00000130
        /*01e0*/ 	.short	0x0100
        /*01e2*/ 	.byte	0x04
	.zero		1


	//   ....[12]....
        /*01e4*/ 	.word	0x00000720
        /*01e8*/ 	.word	0x000000ff
        /*01ec*/ 	.word	0x00000030
        /*01f0*/ 	.short	0x0100
        /*01f2*/ 	.byte	0x04
	.zero		1


	//   ....[13]....
        /*01f4*/ 	.word	0x00000730
        /*01f8*/ 	.word	0x000000ff
        /*01fc*/ 	.word	0x00000138
        /*0200*/ 	.short	0x0100
        /*0202*/ 	.byte	0x04
	.zero		1


	//   ....[14]....
        /*0204*/ 	.word	0x00000740
        /*0208*/ 	.word	0x000000ff
        /*020c*/ 	.word	0x00000038
        /*0210*/ 	.short	0x0100
        /*0212*/ 	.byte	0x04
	.zero		1


	//   ....[15]....
        /*0214*/ 	.word	0x00000750
        /*0218*/ 	.word	0x000000ff
        /*021c*/ 	.word	0x00000140
        /*0220*/ 	.short	0x0100
        /*0222*/ 	.byte	0x04
	.zero		1


	//   ....[16]....
        /*0224*/ 	.word	0x00000760
        /*0228*/ 	.word	0x000000ff
        /*022c*/ 	.word	0x00000040
        /*0230*/ 	.short	0x0100
        /*0232*/ 	.byte	0x04
	.zero		1


	//   ....[17]....
        /*0234*/ 	.word	0x00000770
        /*0238*/ 	.word	0x000000ff
        /*023c*/ 	.word	0x00000148
        /*0240*/ 	.short	0x0100
        /*0242*/ 	.byte	0x04
	.zero		1


	//   ....[18]....
        /*0244*/ 	.word	0x00000780
        /*0248*/ 	.word	0x000000ff
        /*024c*/ 	.word	0x00000048
        /*0250*/ 	.short	0x0100
        /*0252*/ 	.byte	0x04
	.zero		1


	//   ....[19]....
        /*0254*/ 	.word	0x00000790
        /*0258*/ 	.word	0x000000ff
        /*025c*/ 	.word	0x00000150
        /*0260*/ 	.short	0x0100
        /*0262*/ 	.byte	0x04
	.zero		1


	//   ....[20]....
        /*0264*/ 	.word	0x000007a0
        /*0268*/ 	.word	0x000000ff
        /*026c*/ 	.word	0x00000050
        /*0270*/ 	.short	0x0100
        /*0272*/ 	.byte	0x04
	.zero		1


	//   ....[21]....
        /*0274*/ 	.word	0x000007b0
        /*0278*/ 	.word	0x000000ff
        /*027c*/ 	.word	0x00000158
        /*0280*/ 	.short	0x0100
        /*0282*/ 	.byte	0x04
	.zero		1


	//   ....[22]....
        /*0284*/ 	.word	0x000007c0
        /*0288*/ 	.word	0x000000ff
        /*028c*/ 	.word	0x00000058
        /*0290*/ 	.short	0x0100
        /*0292*/ 	.byte	0x04
	.zero		1


	//   ....[23]....
        /*0294*/ 	.word	0x000007d0
        /*0298*/ 	.word	0x000000ff
        /*029c*/ 	.word	0x00000160
        /*02a0*/ 	.short	0x0100
        /*02a2*/ 	.byte	0x04
	.zero		1


	//   ....[24]....
        /*02a4*/ 	.word	0x000007e0
        /*02a8*/ 	.word	0x000000ff
        /*02ac*/ 	.word	0x00000060
        /*02b0*/ 	.short	0x0100
        /*02b2*/ 	.byte	0x04
	.zero		1


	//   ....[25]....
        /*02b4*/ 	.word	0x000007f0
        /*02b8*/ 	.word	0x000000ff
        /*02bc*/ 	.word	0x00000168
        /*02c0*/ 	.short	0x0100
        /*02c2*/ 	.byte	0x04
	.zero		1


	//   ....[26]....
        /*02c4*/ 	.word	0x00000800
        /*02c8*/ 	.word	0x000000ff
        /*02cc*/ 	.word	0x00000068
        /*02d0*/ 	.short	0x0100
        /*02d2*/ 	.byte	0x04
	.zero		1


	//   ....[27]....
        /*02d4*/ 	.word	0x00000810
        /*02d8*/ 	.word	0x000000ff
        /*02dc*/ 	.word	0x00000170
        /*02e0*/ 	.short	0x0100
        /*02e2*/ 	.byte	0x04
	.zero		1


	//   ....[28]....
        /*02e4*/ 	.word	0x00000820
        /*02e8*/ 	.word	0x000000ff
        /*02ec*/ 	.word	0x00000070
        /*02f0*/ 	.short	0x0100
        /*02f2*/ 	.byte	0x04
	.zero		1


	//   ....[29]....
        /*02f4*/ 	.word	0x00000830
        /*02f8*/ 	.word	0x000000ff
        /*02fc*/ 	.word	0x00000178
        /*0300*/ 	.short	0x0100
        /*0302*/ 	.byte	0x04
	.zero		1


	//   ....[30]....
        /*0304*/ 	.word	0x00000840
        /*0308*/ 	.word	0x000000ff
        /*030c*/ 	.word	0x00000078
        /*0310*/ 	.short	0x0100
        /*0312*/ 	.byte	0x04
	.zero		1


	//   ....[31]....
        /*0314*/ 	.word	0x00000850
        /*0318*/ 	.word	0x000000ff
        /*031c*/ 	.word	0x00000180
        /*0320*/ 	.short	0x0100
        /*0322*/ 	.byte	0x04
	.zero		1


	//   ....[32]....
        /*0324*/ 	.word	0x00000860
        /*0328*/ 	.word	0x000000ff
        /*032c*/ 	.word	0x00000080
        /*0330*/ 	.short	0x0100
        /*0332*/ 	.byte	0x04
	.zero		1


	//   ....[33]....
        /*0334*/ 	.word	0x00000870
        /*0338*/ 	.word	0x000000ff
        /*033c*/ 	.word	0x00000188
        /*0340*/ 	.short	0x0100
        /*0342*/ 	.byte	0x04
	.zero		1


	//   ....[34]....
        /*0344*/ 	.word	0x00000880
        /*0348*/ 	.word	0x000000ff
        /*034c*/ 	.word	0x00000088
        /*0350*/ 	.short	0x0100
        /*0352*/ 	.byte	0x04
	.zero		1


	//   ....[35]....
        /*0354*/ 	.word	0x00000890
        /*0358*/ 	.word	0x000000ff
        /*035c*/ 	.word	0x00000190
        /*0360*/ 	.short	0x0100
        /*0362*/ 	.byte	0x04
	.zero		1


	//   ....[36]....
        /*0364*/ 	.word	0x000008a0
        /*0368*/ 	.word	0x000000ff
        /*036c*/ 	.word	0x00000090
        /*0370*/ 	.short	0x0100
        /*0372*/ 	.byte	0x04
	.zero		1


	//   ....[37]....
        /*0374*/ 	.word	0x000008b0
        /*0378*/ 	.word	0x000000ff
        /*037c*/ 	.word	0x00000198
        /*0380*/ 	.short	0x0100
        /*0382*/ 	.byte	0x04
	.zero		1


	//   ....[38]....
        /*0384*/ 	.word	0x000008c0
        /*0388*/ 	.word	0x000000ff
        /*038c*/ 	.word	0x00000098
        /*0390*/ 	.short	0x0100
        /*0392*/ 	.byte	0x04
	.zero		1


	//   ....[39]....
        /*0394*/ 	.word	0x000008d0
        /*0398*/ 	.word	0x000000ff
        /*039c*/ 	.word	0x000001a0
        /*03a0*/ 	.short	0x0100
        /*03a2*/ 	.byte	0x04
	.zero		1


	//   ....[40]....
        /*03a4*/ 	.word	0x000008e0
        /*03a8*/ 	.word	0x000000ff
        /*03ac*/ 	.word	0x000000a0
        /*03b0*/ 	.short	0x0100
        /*03b2*/ 	.byte	0x04
	.zero		1


	//   ....[41]....
        /*03b4*/ 	.word	0x000008f0
        /*03b8*/ 	.word	0x000000ff
        /*03bc*/ 	.word	0x000001a8
        /*03c0*/ 	.short	0x0100
        /*03c2*/ 	.byte	0x04
	.zero		1


	//   ....[42]....
        /*03c4*/ 	.word	0x00000900
        /*03c8*/ 	.word	0x000000ff
        /*03cc*/ 	.word	0x000000a8
        /*03d0*/ 	.short	0x0100
        /*03d2*/ 	.byte	0x04
	.zero		1


	//   ....[43]....
        /*03d4*/ 	.word	0x00000910
        /*03d8*/ 	.word	0x000000ff
        /*03dc*/ 	.word	0x000001b0
        /*03e0*/ 	.short	0x0100
        /*03e2*/ 	.byte	0x04
	.zero		1


	//   ....[44]....
        /*03e4*/ 	.word	0x00000920
        /*03e8*/ 	.word	0x000000ff
        /*03ec*/ 	.word	0x000000b0
        /*03f0*/ 	.short	0x0100
        /*03f2*/ 	.byte	0x04
	.zero		1


	//   ....[45]....
        /*03f4*/ 	.word	0x00000930
        /*03f8*/ 	.word	0x000000ff
        /*03fc*/ 	.word	0x000001b8
        /*0400*/ 	.short	0x0100
        /*0402*/ 	.byte	0x04
	.zero		1


	//   ....[46]....
        /*0404*/ 	.word	0x00000940
        /*0408*/ 	.word	0x000000ff
        /*040c*/ 	.word	0x000000b8
        /*0410*/ 	.short	0x0100
        /*0412*/ 	.byte	0x04
	.zero		1


	//   ....[47]....
        /*0414*/ 	.word	0x00000950
        /*0418*/ 	.word	0x000000ff
        /*041c*/ 	.word	0x000001c0
        /*0420*/ 	.short	0x0100
        /*0422*/ 	.byte	0x04
	.zero		1


	//   ....[48]....
        /*0424*/ 	.word	0x00000960
        /*0428*/ 	.word	0x000000ff
        /*042c*/ 	.word	0x000000c0
        /*0430*/ 	.short	0x0100
        /*0432*/ 	.byte	0x04
	.zero		1


	//   ....[49]....
        /*0434*/ 	.word	0x00000970
        /*0438*/ 	.word	0x000000ff
        /*043c*/ 	.word	0x000001c8
        /*0440*/ 	.short	0x0100
        /*0442*/ 	.byte	0x04
	.zero		1


	//   ....[50]....
        /*0444*/ 	.word	0x00000980
        /*0448*/ 	.word	0x000000ff
        /*044c*/ 	.word	0x000000c8
        /*0450*/ 	.short	0x0100
        /*0452*/ 	.byte	0x04
	.zero		1


	//   ....[51]....
        /*0454*/ 	.word	0x00000990
        /*0458*/ 	.word	0x000000ff
        /*045c*/ 	.word	0x000001d0
        /*0460*/ 	.short	0x0100
        /*0462*/ 	.byte	0x04
	.zero		1


	//   ....[52]....
        /*0464*/ 	.word	0x000009a0
        /*0468*/ 	.word	0x000000ff
        /*046c*/ 	.word	0x000000d0
        /*0470*/ 	.short	0x0100
        /*0472*/ 	.byte	0x04
	.zero		1


	//   ....[53]....
        /*0474*/ 	.word	0x000009b0
        /*0478*/ 	.word	0x000000ff
        /*047c*/ 	.word	0x000001d8
        /*0480*/ 	.short	0x0100
        /*0482*/ 	.byte	0x04
	.zero		1


	//   ....[54]....
        /*0484*/ 	.word	0x000009c0
        /*0488*/ 	.word	0x000000ff
        /*048c*/ 	.word	0x000000d8
        /*0490*/ 	.short	0x0100
        /*0492*/ 	.byte	0x04
	.zero		1


	//   ....[55]....
        /*0494*/ 	.word	0x000009d0
        /*0498*/ 	.word	0x000000ff
        /*049c*/ 	.word	0x000001e0
        /*04a0*/ 	.short	0x0100
        /*04a2*/ 	.byte	0x04
	.zero		1


	//   ....[56]....
        /*04a4*/ 	.word	0x000009e0
        /*04a8*/ 	.word	0x000000ff
        /*04ac*/ 	.word	0x000000e0
        /*04b0*/ 	.short	0x0100
        /*04b2*/ 	.byte	0x04
	.zero		1


	//   ....[57]....
        /*04b4*/ 	.word	0x000009f0
        /*04b8*/ 	.word	0x000000ff
        /*04bc*/ 	.word	0x000001e8
        /*04c0*/ 	.short	0x0100
        /*04c2*/ 	.byte	0x04
	.zero		1


	//   ....[58]....
        /*04c4*/ 	.word	0x00000a00
        /*04c8*/ 	.word	0x000000ff
        /*04cc*/ 	.word	0x000000e8
        /*04d0*/ 	.short	0x0100
        /*04d2*/ 	.byte	0x04
	.zero		1


	//   ....[59]....
        /*04d4*/ 	.word	0x00000a10
        /*04d8*/ 	.word	0x000000ff
        /*04dc*/ 	.word	0x000001f0
        /*04e0*/ 	.short	0x0100
        /*04e2*/ 	.byte	0x04
	.zero		1


	//   ....[60]....
        /*04e4*/ 	.word	0x00000a20
        /*04e8*/ 	.word	0x000000ff
        /*04ec*/ 	.word	0x000000f0
        /*04f0*/ 	.short	0x0100
        /*04f2*/ 	.byte	0x04
	.zero		1


	//   ....[61]....
        /*04f4*/ 	.word	0x00000a30
        /*04f8*/ 	.word	0x000000ff
        /*04fc*/ 	.word	0x000001f8
        /*0500*/ 	.short	0x0100
        /*0502*/ 	.byte	0x04
	.zero		1


	//   ....[62]....
        /*0504*/ 	.word	0x00000a40
        /*0508*/ 	.word	0x000000ff
        /*050c*/ 	.word	0x000000f8
        /*0510*/ 	.short	0x0100
        /*0512*/ 	.byte	0x04
	.zero		1


	//   ....[63]....
        /*0514*/ 	.word	0x00000a50
        /*0518*/ 	.word	0x000000ff
        /*051c*/ 	.word	0x00000200
        /*0520*/ 	.short	0x0100
        /*0522*/ 	.byte	0x04
	.zero		1


	//   ....[64]....
        /*0524*/ 	.word	0x00000a60
        /*0528*/ 	.word	0x000000ff
        /*052c*/ 	.word	0x00000100
        /*0530*/ 	.short	0x0100
        /*0532*/ 	.byte	0x04
	.zero		1


	//   ....[65]....
        /*0534*/ 	.word	0x00000a70
        /*0538*/ 	.word	0x000000ff
        /*053c*/ 	.word	0x00000208
        /*0540*/ 	.short	0x0100
        /*0542*/ 	.byte	0x04
	.zero		1


	//   ....[66]....
        /*0544*/ 	.word	0x00000ba0
        /*0548*/ 	.word	0x000000ff
        /*054c*/ 	.word	0x00000210
        /*0550*/ 	.short	0x0100
        /*0552*/ 	.byte	0x04
	.zero		1


	//   ....[67]....
        /*0554*/ 	.word	0x00000bb0
        /*0558*/ 	.word	0x000000ff
        /*055c*/ 	.word	0x00000230
        /*0560*/ 	.short	0x0100
        /*0562*/ 	.byte	0x04
	.zero		1


	//   ....[68]....
        /*0564*/ 	.word	0x00000bc0
        /*0568*/ 	.word	0x000000ff
        /*056c*/ 	.word	0x00000218
        /*0570*/ 	.short	0x0100
        /*0572*/ 	.byte	0x04
	.zero		1


	//   ....[69]....
        /*0574*/ 	.word	0x00000bd0
        /*0578*/ 	.word	0x000000ff
        /*057c*/ 	.word	0x00000238
        /*0580*/ 	.short	0x0100
        /*0582*/ 	.byte	0x04
	.zero		1


	//   ....[70]....
        /*0584*/ 	.word	0x00000be0
        /*0588*/ 	.word	0x000000ff
        /*058c*/ 	.word	0x00000220
        /*0590*/ 	.short	0x0100
        /*0592*/ 	.byte	0x04
	.zero		1


	//   ....[71]....
        /*0594*/ 	.word	0x00000bf0
        /*0598*/ 	.word	0x000000ff
        /*059c*/ 	.word	0x00000240
        /*05a0*/ 	.short	0x0100
        /*05a2*/ 	.byte	0x04
	.zero		1


	//   ....[72]....
        /*05a4*/ 	.word	0x00000c00
        /*05a8*/ 	.word	0x000000ff
        /*05ac*/ 	.word	0x00000228
        /*05b0*/ 	.short	0x0100
        /*05b2*/ 	.byte	0x04
	.zero		1


	//   ....[73]....
        /*05b4*/ 	.word	0x00000c10
        /*05b8*/ 	.word	0x000000ff
        /*05bc*/ 	.word	0x00000248
        /*05c0*/ 	.short	0x0100
        /*05c2*/ 	.byte	0x04
	.zero		1


	//   ....[74]....
        /*05c4*/ 	.word	0x00000cf0
        /*05c8*/ 	.word	0x000000ff
        /*05cc*/ 	.word	0x00000250
        /*05d0*/ 	.short	0x0100
        /*05d2*/ 	.byte	0x06
	.zero		1


	//   ....[75]....
        /*05d4*/ 	.word	0x00000d00
        /*05d8*/ 	.word	0x000000ff
        /*05dc*/ 	.word	0x00000258
        /*05e0*/ 	.short	0x0100
        /*05e2*/ 	.byte	0x06
	.zero		1


	//   ....[76]....
        /*05e4*/ 	.word	0x00000e30
        /*05e8*/ 	.word	0x000000ff
        /*05ec*/ 	.word	0x00000260
        /*05f0*/ 	.short	0x0100
        /*05f2*/ 	.byte	0x06
	.zero		1


	//   ....[77]....
        /*05f4*/ 	.word	0x00000e40
        /*05f8*/ 	.word	0x000000ff
        /*05fc*/ 	.word	0x00000270
        /*0600*/ 	.short	0x0100
        /*0602*/ 	.byte	0x06
	.zero		1


	//   ....[78]....
        /*0604*/ 	.word	0x00000e50
        /*0608*/ 	.word	0x000000ff
        /*060c*/ 	.word	0x00000268
        /*0610*/ 	.short	0x0100
        /*0612*/ 	.byte	0x06
	.zero		1


	//   ....[79]....
        /*0614*/ 	.word	0x00000e60
        /*0618*/ 	.word	0x000000ff
        /*061c*/ 	.word	0x00000278
        /*0620*/ 	.short	0x0100
        /*0622*/ 	.byte	0x06
	.zero		1


	//   ....[80]....
        /*0624*/ 	.word	0x00000f80
        /*0628*/ 	.word	0x000000ff
        /*062c*/ 	.word	0x00000280
        /*0630*/ 	.short	0x0100
        /*0632*/ 	.byte	0x04
	.zero		1


	//   ....[81]....
        /*0634*/ 	.word	0x00000f90
        /*0638*/ 	.word	0x000000ff
        /*063c*/ 	.word	0x000002a0
        /*0640*/ 	.short	0x0100
        /*0642*/ 	.byte	0x04
	.zero		1


	//   ....[82]....
        /*0644*/ 	.word	0x00000fa0
        /*0648*/ 	.word	0x000000ff
        /*064c*/ 	.word	0x00000288
        /*0650*/ 	.short	0x0100
        /*0652*/ 	.byte	0x04
	.zero		1


	//   ....[83]....
        /*0654*/ 	.word	0x00000fb0
        /*0658*/ 	.word	0x000000ff
        /*065c*/ 	.word	0x000002a8
        /*0660*/ 	.short	0x0100
        /*0662*/ 	.byte	0x04
	.zero		1


	//   ....[84]....
        /*0664*/ 	.word	0x00000fc0
        /*0668*/ 	.word	0x000000ff
        /*066c*/ 	.word	0x00000290
        /*0670*/ 	.short	0x0100
        /*0672*/ 	.byte	0x04
	.zero		1


	//   ....[85]....
        /*0674*/ 	.word	0x00000fd0
        /*0678*/ 	.word	0x000000ff
        /*067c*/ 	.word	0x000002b0
        /*0680*/ 	.short	0x0100
        /*0682*/ 	.byte	0x04
	.zero		1


	//   ....[86]....
        /*0684*/ 	.word	0x00000fe0
        /*0688*/ 	.word	0x000000ff
        /*068c*/ 	.word	0x00000298
        /*0690*/ 	.short	0x0100
        /*0692*/ 	.byte	0x04
	.zero		1


	//   ....[87]....
        /*0694*/ 	.word	0x00000ff0
        /*0698*/ 	.word	0x000000ff
        /*069c*/ 	.word	0x000002b8
        /*06a0*/ 	.short	0x0100
        /*06a2*/ 	.byte	0x04
	.zero		1


	//   ....[88]....
        /*06a4*/ 	.word	0x000010e0
        /*06a8*/ 	.word	0x000000ff
        /*06ac*/ 	.word	0x000002c0
        /*06b0*/ 	.short	0x0100
        /*06b2*/ 	.byte	0x04
	.zero		1


	//   ....[89]....
        /*06b4*/ 	.word	0x000010f0
        /*06b8*/ 	.word	0x000000ff
        /*06bc*/ 	.word	0x000002d0
        /*06c0*/ 	.short	0x0100
        /*06c2*/ 	.byte	0x04
	.zero		1


	//   ....[90]....
        /*06c4*/ 	.word	0x00001100
        /*06c8*/ 	.word	0x000000ff
        /*06cc*/ 	.word	0x000002c8
        /*06d0*/ 	.short	0x0100
        /*06d2*/ 	.byte	0x04
	.zero		1


	//   ....[91]....
        /*06d4*/ 	.word	0x00001110
        /*06d8*/ 	.word	0x000000ff
        /*06dc*/ 	.word	0x000002d8
        /*06e0*/ 	.short	0x0100
        /*06e2*/ 	.byte	0x04
	.zero		1


	//   ....[92]....
        /*06e4*/ 	.word	0x00001210
        /*06e8*/ 	.word	0x000000ff
        /*06ec*/ 	.word	0x000002e0
        /*06f0*/ 	.short	0x0100
        /*06f2*/ 	.byte	0x06
	.zero		1


	//   ....[93]....
        /*06f4*/ 	.word	0x00001e30
        /*06f8*/ 	.word	0x00000000
        /*06fc*/ 	.word	0x000002d0
        /*0700*/ 	.short	0x010a
        /*0702*/ 	.byte	0xff
	.zero		1


	//   ....[94]....
        /*0704*/ 	.word	0x00001e50
        /*0708*/ 	.word	0x00000000
        /*070c*/ 	.word	0x000002c0
        /*0710*/ 	.short	0x0101
        /*0712*/ 	.byte	0xff
	.zero		1


	//   ....[95]....
        /*0714*/ 	.word	0x00001f00
        /*0718*/ 	.word	0x000000ff
        /*071c*/ 	.word	0x00000108
        /*0720*/ 	.short	0x010a
        /*0722*/ 	.byte	0x04
	.zero		1


	//   ....[96]....
        /*0724*/ 	.word	0x00001fd0
        /*0728*/ 	.word	0x000000ff
        /*072c*/ 	.word	0x00000108
        /*0730*/ 	.short	0x010a
        /*0732*/ 	.byte	0x21
	.zero		1


	//   ....[97]....
        /*0734*/ 	.word	0x00002180
        /*0738*/ 	.word	0x000000ff
        /*073c*/ 	.word	0x00000108
        /*0740*/ 	.short	0x010a
        /*0742*/ 	.byte	0x05
	.zero		1


	//   ....[98]....
        /*0744*/ 	.word	0x00002290
        /*0748*/ 	.word	0x000000ff
        /*074c*/ 	.word	0x00000258
        /*0750*/ 	.short	0x0101
        /*0752*/ 	.byte	0x0d
	.zero		1


	//   ....[99]....
        /*0754*/ 	.word	0x000022b0
        /*0758*/ 	.word	0x000000ff
        /*075c*/ 	.word	0x00000108
        /*0760*/ 	.short	0x010a
        /*0762*/ 	.byte	0x04
	.zero		1


	//   ....[100]....
        /*0764*/ 	.word	0x00002330
        /*0768*/ 	.word	0x000000ff
        /*076c*/ 	.word	0x00000108
        /*0770*/ 	.short	0x010a
        /*0772*/ 	.byte	0x11
	.zero		1


	//   ....[101]....
        /*0774*/ 	.word	0x000024d0
        /*0778*/ 	.word	0x000000ff
        /*077c*/ 	.word	0x00000108
        /*0780*/ 	.short	0x010a
        /*0782*/ 	.byte	0x05
	.zero		1


	//   ....[102]....
        /*0784*/ 	.word	0x00002610
        /*0788*/ 	.word	0x00000003
        /*078c*/ 	.word	0x00000260
        /*0790*/ 	.short	0x010a
        /*0792*/ 	.byte	0xff
	.zero		1


	//   ....[103]....
        /*0794*/ 	.word	0x00002760
        /*0798*/ 	.word	0x00000000
        /*079c*/ 	.word	0x00000000
        /*07a0*/ 	.short	0x0101
        /*07a2*/ 	.byte	0xff
	.zero		1


	//   ....[104]....
        /*07a4*/ 	.word	0x00002d00
        /*07a8*/ 	.word	0x000000ff
        /*07ac*/ 	.word	0x00000000
        /*07b0*/ 	.short	0x010a
        /*07b2*/ 	.byte	0x04
	.zero		1


	//   ....[105]....
        /*07b4*/ 	.word	0x00002d90
        /*07b8*/ 	.word	0x000000ff
        /*07bc*/ 	.word	0x00000000
        /*07c0*/ 	.short	0x010a
        /*07c2*/ 	.byte	0x05
	.zero		1


	//   ....[106]....
        /*07c4*/ 	.word	0x00002e20
        /*07c8*/ 	.word	0x000000ff
        /*07cc*/ 	.word	0x00000000
        /*07d0*/ 	.short	0x010a
        /*07d2*/ 	.byte	0x05
	.zero		1


	//   ....[107]....
        /*07d4*/ 	.word	0x00002eb0
        /*07d8*/ 	.word	0x000000ff
        /*07dc*/ 	.word	0x00000000
        /*07e0*/ 	.short	0x010a
        /*07e2*/ 	.byte	0x05
	.zero		1


	//   ....[108]....
        /*07e4*/ 	.word	0x00002f40
        /*07e8*/ 	.word	0x000000ff
        /*07ec*/ 	.word	0x00000000
        /*07f0*/ 	.short	0x010a
        /*07f2*/ 	.byte	0x05
	.zero		1


	//   ....[109]....
        /*07f4*/ 	.word	0x00002fd0
        /*07f8*/ 	.word	0x000000ff
        /*07fc*/ 	.word	0x00000000
        /*0800*/ 	.short	0x010a
        /*0802*/ 	.byte	0x05
	.zero		1


	//   ....[110]....
        /*0804*/ 	.word	0x00003060
        /*0808*/ 	.word	0x000000ff
        /*080c*/ 	.word	0x00000000
        /*0810*/ 	.short	0x010a
        /*0812*/ 	.byte	0x05
	.zero		1


	//   ....[111]....
        /*0814*/ 	.word	0x000030f0
        /*0818*/ 	.word	0x000000ff
        /*081c*/ 	.word	0x00000000
        /*0820*/ 	.short	0x010a
        /*0822*/ 	.byte	0x05
	.zero		1


	//   ....[112]....
        /*0824*/ 	.word	0x00003180
        /*0828*/ 	.word	0x000000ff
        /*082c*/ 	.word	0x00000000
        /*0830*/ 	.short	0x010a
        /*0832*/ 	.byte	0x05
	.zero		1


	//   ....[113]....
        /*0834*/ 	.word	0x00003210
        /*0838*/ 	.word	0x000000ff
        /*083c*/ 	.word	0x00000000
        /*0840*/ 	.short	0x010a
        /*0842*/ 	.byte	0x05
	.zero		1


	//   ....[114]....
        /*0844*/ 	.word	0x000032a0
        /*0848*/ 	.word	0x000000ff
        /*084c*/ 	.word	0x00000000
        /*0850*/ 	.short	0x010a
        /*0852*/ 	.byte	0x05
	.zero		1


	//   ....[115]....
        /*0854*/ 	.word	0x00003330
        /*0858*/ 	.word	0x000000ff
        /*085c*/ 	.word	0x00000000
        /*0860*/ 	.short	0x010a
        /*0862*/ 	.byte	0x05
	.zero		1


	//   ....[116]....
        /*0864*/ 	.word	0x000033c0
        /*0868*/ 	.word	0x000000ff
        /*086c*/ 	.word	0x00000000
        /*0870*/ 	.short	0x010a
        /*0872*/ 	.byte	0x05
	.zero		1


	//   ....[117]....
        /*0874*/ 	.word	0x00003450
        /*0878*/ 	.word	0x000000ff
        /*087c*/ 	.word	0x00000000
        /*0880*/ 	.short	0x010a
        /*0882*/ 	.byte	0x05
	.zero		1


	//   ....[118]....
        /*0884*/ 	.word	0x000034e0
        /*0888*/ 	.word	0x000000ff
        /*088c*/ 	.word	0x00000000
        /*0890*/ 	.short	0x010a
        /*0892*/ 	.byte	0x05
	.zero		1


	//   ....[119]....
        /*0894*/ 	.word	0x00003570
        /*0898*/ 	.word	0x000000ff
        /*089c*/ 	.word	0x00000000
        /*08a0*/ 	.short	0x010a
        /*08a2*/ 	.byte	0x05
	.zero		1


	//   ....[120]....
        /*08a4*/ 	.word	0x00003600
        /*08a8*/ 	.word	0x000000ff
        /*08ac*/ 	.word	0x00000000
        /*08b0*/ 	.short	0x010a
        /*08b2*/ 	.byte	0x05
	.zero		1


	//   ....[121]....
        /*08b4*/ 	.word	0x00003690
        /*08b8*/ 	.word	0x000000ff
        /*08bc*/ 	.word	0x00000000
        /*08c0*/ 	.short	0x010a
        /*08c2*/ 	.byte	0x05
	.zero		1


	//   ....[122]....
        /*08c4*/ 	.word	0x00003720
        /*08c8*/ 	.word	0x000000ff
        /*08cc*/ 	.word	0x00000000
        /*08d0*/ 	.short	0x010a
        /*08d2*/ 	.byte	0x05
	.zero		1


	//   ....[123]....
        /*08d4*/ 	.word	0x000037b0
        /*08d8*/ 	.word	0x000000ff
        /*08dc*/ 	.word	0x00000000
        /*08e0*/ 	.short	0x010a
        /*08e2*/ 	.byte	0x05
	.zero		1


	//   ....[124]....
        /*08e4*/ 	.word	0x00003840
        /*08e8*/ 	.word	0x000000ff
        /*08ec*/ 	.word	0x00000000
        /*08f0*/ 	.short	0x010a
        /*08f2*/ 	.byte	0x05
	.zero		1


	//   ....[125]....
        /*08f4*/ 	.word	0x000038d0
        /*08f8*/ 	.word	0x000000ff
        /*08fc*/ 	.word	0x00000000
        /*0900*/ 	.short	0x010a
        /*0902*/ 	.byte	0x05
	.zero		1


	//   ....[126]....
        /*0904*/ 	.word	0x00003960
        /*0908*/ 	.word	0x000000ff
        /*090c*/ 	.word	0x00000000
        /*0910*/ 	.short	0x010a
        /*0912*/ 	.byte	0x05
	.zero		1


	//   ....[127]....
        /*0914*/ 	.word	0x000039f0
        /*0918*/ 	.word	0x000000ff
        /*091c*/ 	.word	0x00000000
        /*0920*/ 	.short	0x010a
        /*0922*/ 	.byte	0x05
	.zero		1


	//   ....[128]....
        /*0924*/ 	.word	0x00003a80
        /*0928*/ 	.word	0x000000ff
        /*092c*/ 	.word	0x00000000
        /*0930*/ 	.short	0x010a
        /*0932*/ 	.byte	0x05
	.zero		1


	//   ....[129]....
        /*0934*/ 	.word	0x00003b10
        /*0938*/ 	.word	0x000000ff
        /*093c*/ 	.word	0x00000000
        /*0940*/ 	.short	0x010a
        /*0942*/ 	.byte	0x05
	.zero		1


	//   ....[130]....
        /*0944*/ 	.word	0x00003ba0
        /*0948*/ 	.word	0x000000ff
        /*094c*/ 	.word	0x00000000
        /*0950*/ 	.short	0x010a
        /*0952*/ 	.byte	0x05
	.zero		1


	//   ....[131]....
        /*0954*/ 	.word	0x00003c30
        /*0958*/ 	.word	0x000000ff
        /*095c*/ 	.word	0x00000000
        /*0960*/ 	.short	0x010a
        /*0962*/ 	.byte	0x05
	.zero		1


	//   ....[132]....
        /*0964*/ 	.word	0x00003cc0
        /*0968*/ 	.word	0x000000ff
        /*096c*/ 	.word	0x00000000
        /*0970*/ 	.short	0x010a
        /*0972*/ 	.byte	0x05
	.zero		1


	//   ....[133]....
        /*0974*/ 	.word	0x00003d50
        /*0978*/ 	.word	0x000000ff
        /*097c*/ 	.word	0x00000000
        /*0980*/ 	.short	0x010a
        /*0982*/ 	.byte	0x05
	.zero		1


	//   ....[134]....
        /*0984*/ 	.word	0x00003de0
        /*0988*/ 	.word	0x000000ff
        /*098c*/ 	.word	0x00000000
        /*0990*/ 	.short	0x010a
        /*0992*/ 	.byte	0x05
	.zero		1


	//   ....[135]....
        /*0994*/ 	.word	0x00003e70
        /*0998*/ 	.word	0x000000ff
        /*099c*/ 	.word	0x00000000
        /*09a0*/ 	.short	0x010a
        /*09a2*/ 	.byte	0x05
	.zero		1


	//   ....[136]....
        /*09a4*/ 	.word	0x00003f10
        /*09a8*/ 	.word	0x00000000
        /*09ac*/ 	.word	0x00000000
        /*09b0*/ 	.short	0x010a
        /*09b2*/ 	.byte	0xff
	.zero		1


	//   ....[137]....
        /*09b4*/ 	.word	0x00004030
        /*09b8*/ 	.word	0x00000002
        /*09bc*/ 	.word	0x000002c0
        /*09c0*/ 	.short	0x010a
        /*09c2*/ 	.byte	0xff
	.zero		1


	//   ....[138]....
        /*09c4*/ 	.word	0x00004090
        /*09c8*/ 	.word	0x00000004
        /*09cc*/ 	.word	0x00000000
        /*09d0*/ 	.short	0x0101
        /*09d2*/ 	.byte	0xff
	.zero		1


	//   ....[139]....
        /*09d4*/ 	.word	0x000040b0
        /*09d8*/ 	.word	0x000000ff
        /*09dc*/ 	.word	0x00000270
        /*09e0*/ 	.short	0x010a
        /*09e2*/ 	.byte	0x04
	.zero		1


	//   ....[140]....
        /*09e4*/ 	.word	0x000041d0
        /*09e8*/ 	.word	0x00000002
        /*09ec*/ 	.word	0x00000260
        /*09f0*/ 	.short	0x010a
        /*09f2*/ 	.byte	0xff
	.zero		1


	//   ....[141]....
        /*09f4*/ 	.word	0x000042e0
        /*09f8*/ 	.word	0x00000002
        /*09fc*/ 	.word	0x00000000
        /*0a00*/ 	.short	0x0101
        /*0a02*/ 	.byte	0xff
	.zero		1


	//   ....[142]....
        /*0a04*/ 	.word	0x00004370
        /*0a08*/ 	.word	0x000000ff
        /*0a0c*/ 	.word	0x00000270
        /*0a10*/ 	.short	0x0106
        /*0a12*/ 	.byte	0x04
	.zero		1


	//   ....[143]....
        /*0a14*/ 	.word	0x00004390
        /*0a18*/ 	.word	0x000000ff
        /*0a1c*/ 	.word	0x00000270
        /*0a20*/ 	.short	0x010a
        /*0a22*/ 	.byte	0x04
	.zero		1


	//   ....[144]....
        /*0a24*/ 	.word	0x00004420
        /*0a28*/ 	.word	0x000000ff
        /*0a2c*/ 	.word	0x00000270
        /*0a30*/ 	.short	0x0106
        /*0a32*/ 	.byte	0x07
	.zero		1


	//   ....[145]....
        /*0a34*/ 	.word	0x00004460
        /*0a38*/ 	.word	0x00000000
        /*0a3c*/ 	.word	0x00000270
        /*0a40*/ 	.short	0x010a
        /*0a42*/ 	.byte	0xff
	.zero		1


	//   ....[146]....
        /*0a44*/ 	.word	0x000046a0
        /*0a48*/ 	.word	0x000000ff
        /*0a4c*/ 	.word	0x00000008
        /*0a50*/ 	.short	0x010a
        /*0a52*/ 	.byte	0x05
	.zero		1


	//   ....[147]....
        /*0a54*/ 	.word	0x000046c0
        /*0a58*/ 	.word	0x000000ff
        /*0a5c*/ 	.word	0x00000008
        /*0a60*/ 	.short	0x010a
        /*0a62*/ 	.byte	0x05
	.zero		1


	//   ....[148]....
        /*0a64*/ 	.word	0x00004850
        /*0a68*/ 	.word	0x000000ff
        /*0a6c*/ 	.word	0x00000008
        /*0a70*/ 	.short	0x010a
        /*0a72*/ 	.byte	0x05
	.zero		1


	//   ....[149]....
        /*0a74*/ 	.word	0x00004870
        /*0a78*/ 	.word	0x000000ff
        /*0a7c*/ 	.word	0x00000008
        /*0a80*/ 	.short	0x010a
        /*0a82*/ 	.byte	0x05
	.zero		1


	//   ....[150]....
        /*0a84*/ 	.word	0x00004930
        /*0a88*/ 	.word	0x000000ff
        /*0a8c*/ 	.word	0x00000000
        /*0a90*/ 	.short	0x0101
        /*0a92*/ 	.byte	0x04
	.zero		1


	//   ....[151]....
        /*0a94*/ 	.word	0x00004c10
        /*0a98*/ 	.word	0x00000000
        /*0a9c*/ 	.word	0x00000260
        /*0aa0*/ 	.short	0x010a
        /*0aa2*/ 	.byte	0xff
	.zero		1


	//   ....[152]....
        /*0aa4*/ 	.word	0x00004cd0
        /*0aa8*/ 	.word	0x00000000
        /*0aac*/ 	.word	0x00000000
        /*0ab0*/ 	.short	0x0101
        /*0ab2*/ 	.byte	0xff
	.zero		1


	//   ....[153]....
        /*0ab4*/ 	.word	0x00004d80
        /*0ab8*/ 	.word	0x000000ff
        /*0abc*/ 	.word	0x00000000
        /*0ac0*/ 	.short	0x010a
        /*0ac2*/ 	.byte	0x04
	.zero		1


	//   ....[154]....
        /*0ac4*/ 	.word	0x00004d90
        /*0ac8*/ 	.word	0x000000ff
        /*0acc*/ 	.word	0x000002a0
        /*0ad0*/ 	.short	0x010a
        /*0ad2*/ 	.byte	0x13
	.zero		1


	//   ....[155]....
        /*0ad4*/ 	.word	0x00004e50
        /*0ad8*/ 	.word	0x000000ff
        /*0adc*/ 	.word	0x00000000
        /*0ae0*/ 	.short	0x010a
        /*0ae2*/ 	.byte	0x06
	.zero		1


	//   ....[156]....
        /*0ae4*/ 	.word	0x00004f70
        /*0ae8*/ 	.word	0x000000ff
        /*0aec*/ 	.word	0x00000000
        /*0af0*/ 	.short	0x010a
        /*0af2*/ 	.byte	0x04
	.zero		1


	//   ....[157]....
        /*0af4*/ 	.word	0x00005190
        /*0af8*/ 	.word	0x000000ff
        /*0afc*/ 	.word	0x00000000
        /*0b00*/ 	.short	0x010a
        /*0b02*/ 	.byte	0x04
	.zero		1


	//   ....[158]....
        /*0b04*/ 	.word	0x00005220
        /*0b08*/ 	.word	0x000000ff
        /*0b0c*/ 	.word	0x00000000
        /*0b10*/ 	.short	0x010a
        /*0b12*/ 	.byte	0x05
	.zero		1


	//   ....[159]....
        /*0b14*/ 	.word	0x000052b0
        /*0b18*/ 	.word	0x000000ff
        /*0b1c*/ 	.word	0x00000000
        /*0b20*/ 	.short	0x010a
        /*0b22*/ 	.byte	0x05
	.zero		1


	//   ....[160]....
        /*0b24*/ 	.word	0x00005350
        /*0b28*/ 	.word	0x00000000
        /*0b2c*/ 	.word	0x00000000
        /*0b30*/ 	.short	0x010a
        /*0b32*/ 	.byte	0xff
	.zero		1


	//   ....[161]....
        /*0b34*/ 	.word	0x00005390
        /*0b38*/ 	.word	0x00000000
        /*0b3c*/ 	.word	0x00000000
        /*0b40*/ 	.short	0x010a
        /*0b42*/ 	.byte	0xff
	.zero		1


	//   ....[162]....
        /*0b44*/ 	.word	0x00005400
        /*0b48*/ 	.word	0x000000ff
        /*0b4c*/ 	.word	0x00000000
        /*0b50*/ 	.short	0x0101
        /*0b52*/ 	.byte	0x04
	.zero		1


	//   ....[163]....
        /*0b54*/ 	.word	0x00005440
        /*0b58*/ 	.word	0x000000ff
        /*0b5c*/ 	.word	0x000002e0
        /*0b60*/ 	.short	0x010a
        /*0b62*/ 	.byte	0x0d
	.zero		1


	//   ....[164]....
        /*0b64*/ 	.word	0x00005490
        /*0b68*/ 	.word	0x000000ff
        /*0b6c*/ 	.word	0x00000000
        /*0b70*/ 	.short	0x0101
        /*0b72*/ 	.byte	0x04
	.zero		1


	//   ....[165]....
        /*0b74*/ 	.word	0x00005960
        /*0b78*/ 	.word	0x0000000c
        /*0b7c*/ 	.word	0x00000260
        /*0b80*/ 	.short	0x010a
        /*0b82*/ 	.byte	0xff
	.zero		1


	//   ....[166]....
        /*0b84*/ 	.word	0x00005ad0
        /*0b88*/ 	.word	0x00000000
        /*0b8c*/ 	.word	0x00000000
        /*0b90*/ 	.short	0x0101
        /*0b92*/ 	.byte	0xff
	.zero		1


	//   ....[167]....
        /*0b94*/ 	.word	0x00005f60
        /*0b98*/ 	.word	0x000000ff
        /*0b9c*/ 	.word	0x00000258
        /*0ba0*/ 	.short	0x010a
        /*0ba2*/ 	.byte	0x15
	.zero		1


	//   ....[168]....
        /*0ba4*/ 	.word	0x000060e0
        /*0ba8*/ 	.word	0x000000ff
        /*0bac*/ 	.word	0x00000230
        /*0bb0*/ 	.short	0x010a
        /*0bb2*/ 	.byte	0x15
	.zero		1


	//   ....[169]....
        /*0bb4*/ 	.word	0x000062d0
        /*0bb8*/ 	.word	0x000000ff
        /*0bbc*/ 	.word	0x00000210
        /*0bc0*/ 	.short	0x010b
        /*0bc2*/ 	.byte	0x15
	.zero		1


	//   ....[170]....
        /*0bc4*/ 	.word	0x000062e0
        /*0bc8*/ 	.word	0x000000ff
        /*0bcc*/ 	.word	0x00000000
        /*0bd0*/ 	.short	0x0101
        /*0bd2*/ 	.byte	0x2e
	.zero		1


	//   ....[171]....
        /*0bd4*/ 	.word	0x000062f0
        /*0bd8*/ 	.word	0x000000ff
        /*0bdc*/ 	.word	0x00000238
        /*0be0*/ 	.short	0x010a
        /*0be2*/ 	.byte	0x15
	.zero		1


	//   ....[172]....
        /*0be4*/ 	.word	0x000064a0
        /*0be8*/ 	.word	0x000000ff
        /*0bec*/ 	.word	0x00000218
        /*0bf0*/ 	.short	0x010b
        /*0bf2*/ 	.byte	0x15
	.zero		1


	//   ....[173]....
        /*0bf4*/ 	.word	0x000064b0
        /*0bf8*/ 	.word	0x000000ff
        /*0bfc*/ 	.word	0x00000000
        /*0c00*/ 	.short	0x0101
        /*0c02*/ 	.byte	0x27
	.zero		1


	//   ....[174]....
        /*0c04*/ 	.word	0x000064c0
        /*0c08*/ 	.word	0x000000ff
        /*0c0c*/ 	.word	0x00000240
        /*0c10*/ 	.short	0x010a
        /*0c12*/ 	.byte	0x15
	.zero		1


	//   ....[175]....
        /*0c14*/ 	.word	0x00006670
        /*0c18*/ 	.word	0x000000ff
        /*0c1c*/ 	.word	0x00000220
        /*0c20*/ 	.short	0x010b
        /*0c22*/ 	.byte	0x15
	.zero		1


	//   ....[176]....
        /*0c24*/ 	.word	0x00006680
        /*0c28*/ 	.word	0x000000ff
        /*0c2c*/ 	.word	0x00000000
        /*0c30*/ 	.short	0x0101
        /*0c32*/ 	.byte	0x26
	.zero		1


	//   ....[177]....
        /*0c34*/ 	.word	0x00006690
        /*0c38*/ 	.word	0x000000ff
        /*0c3c*/ 	.word	0x00000248
        /*0c40*/ 	.short	0x010a
        /*0c42*/ 	.byte	0x15
	.zero		1


	//   ....[178]....
        /*0c44*/ 	.word	0x000068d0
        /*0c48*/ 	.word	0x000000ff
        /*0c4c*/ 	.word	0x00000228
        /*0c50*/ 	.short	0x010b
        /*0c52*/ 	.byte	0x15
	.zero		1


	//   ....[179]....
        /*0c54*/ 	.word	0x000068e0
        /*0c58*/ 	.word	0x000000ff
        /*0c5c*/ 	.word	0x00000000
        /*0c60*/ 	.short	0x0101
        /*0c62*/ 	.byte	0x25
	.zero		1


	//   ....[180]....
        /*0c64*/ 	.word	0x00006920
        /*0c68*/ 	.word	0x000000ff
        /*0c6c*/ 	.word	0x00000230
        /*0c70*/ 	.short	0x010a
        /*0c72*/ 	.byte	0x15
	.zero		1


	//   ....[181]....
        /*0c74*/ 	.word	0x00006940
        /*0c78*/ 	.word	0x000000ff
        /*0c7c*/ 	.word	0x00000238
        /*0c80*/ 	.short	0x010a
        /*0c82*/ 	.byte	0x15
	.zero		1


	//   ....[182]....
        /*0c84*/ 	.word	0x00006960
        /*0c88*/ 	.word	0x000000ff
        /*0c8c*/ 	.word	0x00000240
        /*0c90*/ 	.short	0x010a
        /*0c92*/ 	.byte	0x15
	.zero		1


	//   ....[183]....
        /*0c94*/ 	.word	0x000069a0
        /*0c98*/ 	.word	0x00000000
        /*0c9c*/ 	.word	0x00000248
        /*0ca0*/ 	.short	0x010a
        /*0ca2*/ 	.byte	0xff
	.zero		1


	//   ....[184]....
        /*0ca4*/ 	.word	0x00006cc0
        /*0ca8*/ 	.word	0x00000003
        /*0cac*/ 	.word	0x00000260
        /*0cb0*/ 	.short	0x010a
        /*0cb2*/ 	.byte	0xff
	.zero		1


	//   ....[185]....
        /*0cb4*/ 	.word	0x00006e40
        /*0cb8*/ 	.word	0x00000000
        /*0cbc*/ 	.word	0x00000000
        /*0cc0*/ 	.short	0x0101
        /*0cc2*/ 	.byte	0xff
	.zero		1


	//   ....[186]....
        /*0cc4*/ 	.word	0x00007930
        /*0cc8*/ 	.word	0x00000005
        /*0ccc*/ 	.word	0x00000210
        /*0cd0*/ 	.short	0x010a
        /*0cd2*/ 	.byte	0xff
	.zero		1


	//   ....[187]....
        /*0cd4*/ 	.word	0x00007950
        /*0cd8*/ 	.word	0x0000005c
        /*0cdc*/ 	.word	0x00000280
        /*0ce0*/ 	.short	0x010a
        /*0ce2*/ 	.byte	0xff
	.zero		1


	//   ....[188]....
        /*0ce4*/ 	.word	0x00007a90
        /*0ce8*/ 	.word	0x00000005
        /*0cec*/ 	.word	0x00000210
        /*0cf0*/ 	.short	0x010a
        /*0cf2*/ 	.byte	0xff
	.zero		1


	//   ....[189]....
        /*0cf4*/ 	.word	0x00007bc0
        /*0cf8*/ 	.word	0x00000000
        /*0cfc*/ 	.word	0x00000000
        /*0d00*/ 	.short	0x0101
        /*0d02*/ 	.byte	0xff
	.zero		1


	//   ....[190]....
        /*0d04*/ 	.word	0x00007c20
        /*0d08*/ 	.word	0x0000005c
        /*0d0c*/ 	.word	0x00000280
        /*0d10*/ 	.short	0x010a
        /*0d12*/ 	.byte	0xff
	.zero		1


	//   ....[191]....
        /*0d14*/ 	.word	0x000087c0
        /*0d18*/ 	.word	0x00000070
        /*0d1c*/ 	.word	0x00000210
        /*0d20*/ 	.short	0x010a
        /*0d22*/ 	.byte	0xff
	.zero		1


	//   ....[192]....
        /*0d24*/ 	.word	0x00008890
        /*0d28*/ 	.word	0x00000070
        /*0d2c*/ 	.word	0x00000210
        /*0d30*/ 	.short	0x010a
        /*0d32*/ 	.byte	0xff
	.zero		1


	//   ....[193]....
        /*0d34*/ 	.word	0x000089c0
        /*0d38*/ 	.word	0x00000000
        /*0d3c*/ 	.word	0x00000000
        /*0d40*/ 	.short	0x0101
        /*0d42*/ 	.byte	0xff
	.zero		1


	//   ....[194]....
        /*0d44*/ 	.word	0x00009550
        /*0d48*/ 	.word	0x00000070
        /*0d4c*/ 	.word	0x00000210
        /*0d50*/ 	.short	0x010a
        /*0d52*/ 	.byte	0xff
	.zero		1


	//   ....[195]....
        /*0d54*/ 	.word	0x00009620
        /*0d58*/ 	.word	0x00000070
        /*0d5c*/ 	.word	0x00000210
        /*0d60*/ 	.short	0x010a
        /*0d62*/ 	.byte	0xff
	.zero		1


	//   ....[196]....
        /*0d64*/ 	.word	0x00009750
        /*0d68*/ 	.word	0x00000000
        /*0d6c*/ 	.word	0x00000000
        /*0d70*/ 	.short	0x0101
        /*0d72*/ 	.byte	0xff
	.zero		1


	//   ....[197]....
        /*0d74*/ 	.word	0x0000a300
        /*0d78*/ 	.word	0x00000067
        /*0d7c*/ 	.word	0x00000210
        /*0d80*/ 	.short	0x010a
        /*0d82*/ 	.byte	0xff
	.zero		1


	//   ....[198]....
        /*0d84*/ 	.word	0x0000a3d0
        /*0d88*/ 	.word	0x00000067
        /*0d8c*/ 	.word	0x00000210
        /*0d90*/ 	.short	0x010a
        /*0d92*/ 	.byte	0xff
	.zero		1


	//   ....[199]....
        /*0d94*/ 	.word	0x0000a500
        /*0d98*/ 	.word	0x00000000
        /*0d9c*/ 	.word	0x00000000
        /*0da0*/ 	.short	0x0101
        /*0da2*/ 	.byte	0xff
	.zero		1


	//   ....[200]....
        /*0da4*/ 	.word	0x0000a7e0
        /*0da8*/ 	.word	0x0000005c
        /*0dac*/ 	.word	0x00000000
        /*0db0*/ 	.short	0x0101
        /*0db2*/ 	.byte	0xff
	.zero		1


	//   ....[201]....
        /*0db4*/ 	.word	0x0000b190
        /*0db8*/ 	.word	0x00000000
        /*0dbc*/ 	.word	0x000002d0
        /*0dc0*/ 	.short	0x010a
        /*0dc2*/ 	.byte	0xff
	.zero		1


	//   ....[202]....
        /*0dc4*/ 	.word	0x0000b1f0
        /*0dc8*/ 	.word	0x00000000
        /*0dcc*/ 	.word	0x00000108
        /*0dd0*/ 	.short	0x010a
        /*0dd2*/ 	.byte	0xff
	.zero		1


	//   ....[203]....
        /*0dd4*/ 	.word	0x0000b250
        /*0dd8*/ 	.word	0x00000000
        /*0ddc*/ 	.word	0x00000108
        /*0de0*/ 	.short	0x010a
        /*0de2*/ 	.byte	0xff
	.zero		1


	//   ....[204]....
        /*0de4*/ 	.word	0x0000b2a0
        /*0de8*/ 	.word	0x00000003
        /*0dec*/ 	.word	0x00000260
        /*0df0*/ 	.short	0x010a
        /*0df2*/ 	.byte	0xff
	.zero		1


	//   ....[205]....
        /*0df4*/ 	.word	0x0000b300
        /*0df8*/ 	.word	0x00000000
        /*0dfc*/ 	.word	0x00000000
        /*0e00*/ 	.short	0x010a
        /*0e02*/ 	.byte	0xff
	.zero		1


	//   ....[206]....
        /*0e04*/ 	.word	0x0000b360
        /*0e08*/ 	.word	0x00000000
        /*0e0c*/ 	.word	0x00000000
        /*0e10*/ 	.short	0x010a
        /*0e12*/ 	.byte	0xff
	.zero		1


	//   ....[207]....
        /*0e14*/ 	.word	0x0000b3c0
        /*0e18*/ 	.word	0x00000000
        /*0e1c*/ 	.word	0x00000000
        /*0e20*/ 	.short	0x010a
        /*0e22*/ 	.byte	0xff
	.zero		1


	//   ....[208]....
        /*0e24*/ 	.word	0x0000b420
        /*0e28*/ 	.word	0x00000000
        /*0e2c*/ 	.word	0x00000000
        /*0e30*/ 	.short	0x010a
        /*0e32*/ 	.byte	0xff
	.zero		1


	//   ....[209]....
        /*0e34*/ 	.word	0x0000b480
        /*0e38*/ 	.word	0x00000000
        /*0e3c*/ 	.word	0x00000000
        /*0e40*/ 	.short	0x010a
        /*0e42*/ 	.byte	0xff
	.zero		1


	//   ....[210]....
        /*0e44*/ 	.word	0x0000b4e0
        /*0e48*/ 	.word	0x00000000
        /*0e4c*/ 	.word	0x00000000
        /*0e50*/ 	.short	0x010a
        /*0e52*/ 	.byte	0xff
	.zero		1


	//   ....[211]....
        /*0e54*/ 	.word	0x0000b540
        /*0e58*/ 	.word	0x00000000
        /*0e5c*/ 	.word	0x00000000
        /*0e60*/ 	.short	0x010a
        /*0e62*/ 	.byte	0xff
	.zero		1


	//   ....[212]....
        /*0e64*/ 	.word	0x0000b5a0
        /*0e68*/ 	.word	0x00000000
        /*0e6c*/ 	.word	0x00000000
        /*0e70*/ 	.short	0x010a
        /*0e72*/ 	.byte	0xff
	.zero		1


	//   ....[213]....
        /*0e74*/ 	.word	0x0000b600
        /*0e78*/ 	.word	0x00000000
        /*0e7c*/ 	.word	0x00000000
        /*0e80*/ 	.short	0x010a
        /*0e82*/ 	.byte	0xff
	.zero		1


	//   ....[214]....
        /*0e84*/ 	.word	0x0000b660
        /*0e88*/ 	.word	0x00000000
        /*0e8c*/ 	.word	0x00000000
        /*0e90*/ 	.short	0x010a
        /*0e92*/ 	.byte	0xff
	.zero		1


	//   ....[215]....
        /*0e94*/ 	.word	0x0000b6c0
        /*0e98*/ 	.word	0x00000000
        /*0e9c*/ 	.word	0x00000000
        /*0ea0*/ 	.short	0x010a
        /*0ea2*/ 	.byte	0xff
	.zero		1


	//   ....[216]....
        /*0ea4*/ 	.word	0x0000b720
        /*0ea8*/ 	.word	0x00000000
        /*0eac*/ 	.word	0x00000000
        /*0eb0*/ 	.short	0x010a
        /*0eb2*/ 	.byte	0xff
	.zero		1


	//   ....[217]....
        /*0eb4*/ 	.word	0x0000b780
        /*0eb8*/ 	.word	0x00000000
        /*0ebc*/ 	.word	0x00000000
        /*0ec0*/ 	.short	0x010a
        /*0ec2*/ 	.byte	0xff
	.zero		1


	//   ....[218]....
        /*0ec4*/ 	.word	0x0000b7e0
        /*0ec8*/ 	.word	0x00000000
        /*0ecc*/ 	.word	0x00000000
        /*0ed0*/ 	.short	0x010a
        /*0ed2*/ 	.byte	0xff
	.zero		1


	//   ....[219]....
        /*0ed4*/ 	.word	0x0000b840
        /*0ed8*/ 	.word	0x00000000
        /*0edc*/ 	.word	0x00000000
        /*0ee0*/ 	.short	0x010a
        /*0ee2*/ 	.byte	0xff
	.zero		1


	//   ....[220]....
        /*0ee4*/ 	.word	0x0000b8a0
        /*0ee8*/ 	.word	0x00000000
        /*0eec*/ 	.word	0x00000000
        /*0ef0*/ 	.short	0x010a
        /*0ef2*/ 	.byte	0xff
	.zero		1


	//   ....[221]....
        /*0ef4*/ 	.word	0x0000b900
        /*0ef8*/ 	.word	0x00000000
        /*0efc*/ 	.word	0x00000000
        /*0f00*/ 	.short	0x010a
        /*0f02*/ 	.byte	0xff
	.zero		1


	//   ....[222]....
        /*0f04*/ 	.word	0x0000b960
        /*0f08*/ 	.word	0x00000000
        /*0f0c*/ 	.word	0x00000000
        /*0f10*/ 	.short	0x010a
        /*0f12*/ 	.byte	0xff
	.zero		1


	//   ....[223]....
        /*0f14*/ 	.word	0x0000b9c0
        /*0f18*/ 	.word	0x00000000
        /*0f1c*/ 	.word	0x00000000
        /*0f20*/ 	.short	0x010a
        /*0f22*/ 	.byte	0xff
	.zero		1


	//   ....[224]....
        /*0f24*/ 	.word	0x0000ba20
        /*0f28*/ 	.word	0x00000000
        /*0f2c*/ 	.word	0x00000000
        /*0f30*/ 	.short	0x010a
        /*0f32*/ 	.byte	0xff
	.zero		1


	//   ....[225]....
        /*0f34*/ 	.word	0x0000ba80
        /*0f38*/ 	.word	0x00000000
        /*0f3c*/ 	.word	0x00000000
        /*0f40*/ 	.short	0x010a
        /*0f42*/ 	.byte	0xff
	.zero		1


	//   ....[226]....
        /*0f44*/ 	.word	0x0000bae0
        /*0f48*/ 	.word	0x00000000
        /*0f4c*/ 	.word	0x00000000
        /*0f50*/ 	.short	0x010a
        /*0f52*/ 	.byte	0xff
	.zero		1


	//   ....[227]....
        /*0f54*/ 	.word	0x0000bb40
        /*0f58*/ 	.word	0x00000000
        /*0f5c*/ 	.word	0x00000000
        /*0f60*/ 	.short	0x010a
        /*0f62*/ 	.byte	0xff
	.zero		1


	//   ....[228]....
        /*0f64*/ 	.word	0x0000bba0
        /*0f68*/ 	.word	0x00000000
        /*0f6c*/ 	.word	0x00000000
        /*0f70*/ 	.short	0x010a
        /*0f72*/ 	.byte	0xff
	.zero		1


	//   ....[229]....
        /*0f74*/ 	.word	0x0000bc00
        /*0f78*/ 	.word	0x00000000
        /*0f7c*/ 	.word	0x00000000
        /*0f80*/ 	.short	0x010a
        /*0f82*/ 	.byte	0xff
	.zero		1


	//   ....[230]....
        /*0f84*/ 	.word	0x0000bc60
        /*0f88*/ 	.word	0x00000000
        /*0f8c*/ 	.word	0x00000000
        /*0f90*/ 	.short	0x010a
        /*0f92*/ 	.byte	0xff
	.zero		1


	//   ....[231]....
        /*0f94*/ 	.word	0x0000bcc0
        /*0f98*/ 	.word	0x00000000
        /*0f9c*/ 	.word	0x00000000
        /*0fa0*/ 	.short	0x010a
        /*0fa2*/ 	.byte	0xff
	.zero		1


	//   ....[232]....
        /*0fa4*/ 	.word	0x0000bd20
        /*0fa8*/ 	.word	0x00000000
        /*0fac*/ 	.word	0x00000000
        /*0fb0*/ 	.short	0x010a
        /*0fb2*/ 	.byte	0xff
	.zero		1


	//   ....[233]....
        /*0fb4*/ 	.word	0x0000bd80
        /*0fb8*/ 	.word	0x00000000
        /*0fbc*/ 	.word	0x00000000
        /*0fc0*/ 	.short	0x010a
        /*0fc2*/ 	.byte	0xff
	.zero		1


	//   ....[234]....
        /*0fc4*/ 	.word	0x0000bde0
        /*0fc8*/ 	.word	0x00000000
        /*0fcc*/ 	.word	0x00000000
        /*0fd0*/ 	.short	0x010a
        /*0fd2*/ 	.byte	0xff
	.zero		1


	//   ....[235]....
        /*0fd4*/ 	.word	0x0000be40
        /*0fd8*/ 	.word	0x00000000
        /*0fdc*/ 	.word	0x00000000
        /*0fe0*/ 	.short	0x010a
        /*0fe2*/ 	.byte	0xff
	.zero		1


	//   ....[236]....
        /*0fe4*/ 	.word	0x0000bea0
        /*0fe8*/ 	.word	0x00000000
        /*0fec*/ 	.word	0x00000000
        /*0ff0*/ 	.short	0x010a
        /*0ff2*/ 	.byte	0xff
	.zero		1


	//   ....[237]....
        /*0ff4*/ 	.word	0x0000bef0
        /*0ff8*/ 	.word	0x00000002
        /*0ffc*/ 	.word	0x000002c0
        /*1000*/ 	.short	0x010a
        /*1002*/ 	.byte	0xff
	.zero		1


	//   ....[238]....
        /*1004*/ 	.word	0x0000bf50
        /*1008*/ 	.word	0x00000002
        /*100c*/ 	.word	0x00000270
        /*1010*/ 	.short	0x010a
        /*1012*/ 	.byte	0xff
	.zero		1


	//   ....[239]....
        /*1014*/ 	.word	0x0000bfa0
        /*1018*/ 	.word	0x00000002
        /*101c*/ 	.word	0x00000260
        /*1020*/ 	.short	0x010a
        /*1022*/ 	.byte	0xff
	.zero		1


	//   ....[240]....
        /*1024*/ 	.word	0x0000c000
        /*1028*/ 	.word	0x00000000
        /*102c*/ 	.word	0x00000270
        /*1030*/ 	.short	0x010a
        /*1032*/ 	.byte	0xff
	.zero		1


	//   ....[241]....
        /*1034*/ 	.word	0x0000c060
        /*1038*/ 	.word	0x00000000
        /*103c*/ 	.word	0x00000008
        /*1040*/ 	.short	0x010a
        /*1042*/ 	.byte	0xff
	.zero		1


	//   ....[242]....
        /*1044*/ 	.word	0x0000c140
        /*1048*/ 	.word	0x00000000
        /*104c*/ 	.word	0x00000008
        /*1050*/ 	.short	0x010a
        /*1052*/ 	.byte	0xff
	.zero		1


	//   ....[243]....
        /*1054*/ 	.word	0x0000c190
        /*1058*/ 	.word	0x00000000
        /*105c*/ 	.word	0x00000260
        /*1060*/ 	.short	0x010a
        /*1062*/ 	.byte	0xff
	.zero		1


	//   ....[244]....
        /*1064*/ 	.word	0x0000c1f0
        /*1068*/ 	.word	0x00000000
        /*106c*/ 	.word	0x000002a0
        /*1070*/ 	.short	0x010a
        /*1072*/ 	.byte	0xff
	.zero		1


	//   ....[245]....
        /*1074*/ 	.word	0x0000c250
        /*1078*/ 	.word	0x00000000
        /*107c*/ 	.word	0x00000000
        /*1080*/ 	.short	0x010a
        /*1082*/ 	.byte	0xff
	.zero		1


	//   ....[246]....
        /*1084*/ 	.word	0x0000c2b0
        /*1088*/ 	.word	0x00000000
        /*108c*/ 	.word	0x00000000
        /*1090*/ 	.short	0x010a
        /*1092*/ 	.byte	0xff
	.zero		1


	//   ....[247]....
        /*1094*/ 	.word	0x0000c310
        /*1098*/ 	.word	0x00000000
        /*109c*/ 	.word	0x00000000
        /*10a0*/ 	.short	0x010a
        /*10a2*/ 	.byte	0xff
	.zero		1


	//   ....[248]....
        /*10a4*/ 	.word	0x0000c370
        /*10a8*/ 	.word	0x00000000
        /*10ac*/ 	.word	0x00000000
        /*10b0*/ 	.short	0x010a
        /*10b2*/ 	.byte	0xff
	.zero		1


	//   ....[249]....
        /*10b4*/ 	.word	0x0000c3d0
        /*10b8*/ 	.word	0x00000000
        /*10bc*/ 	.word	0x000002e0
        /*10c0*/ 	.short	0x010a
        /*10c2*/ 	.byte	0xff
	.zero		1


	//   ....[250]....
        /*10c4*/ 	.word	0x0000c420
        /*10c8*/ 	.word	0x0000000c
        /*10cc*/ 	.word	0x00000260
        /*10d0*/ 	.short	0x010a
        /*10d2*/ 	.byte	0xff
	.zero		1


	//   ....[251]....
        /*10d4*/ 	.word	0x0000c480
        /*10d8*/ 	.word	0x00000000
        /*10dc*/ 	.word	0x00000258
        /*10e0*/ 	.short	0x010a
        /*10e2*/ 	.byte	0xff
	.zero		1


	//   ....[252]....
        /*10e4*/ 	.word	0x0000c4e0
        /*10e8*/ 	.word	0x00000000
        /*10ec*/ 	.word	0x00000230
        /*10f0*/ 	.short	0x010a
        /*10f2*/ 	.byte	0xff
	.zero		1


	//   ....[253]....
        /*10f4*/ 	.word	0x0000c540
        /*10f8*/ 	.word	0x00000000
        /*10fc*/ 	.word	0x00000238
        /*1100*/ 	.short	0x010a
        /*1102*/ 	.byte	0xff
	.zero		1


	//   ....[254]....
        /*1104*/ 	.word	0x0000c5a0
        /*1108*/ 	.word	0x00000000
        /*110c*/ 	.word	0x00000240
        /*1110*/ 	.short	0x010a
        /*1112*/ 	.byte	0xff
	.zero		1


	//   ....[255]....
        /*1114*/ 	.word	0x0000c600
        /*1118*/ 	.word	0x00000000
        /*111c*/ 	.word	0x00000248
        /*1120*/ 	.short	0x010a
        /*1122*/ 	.byte	0xff
	.zero		1


	//   ....[0]....
        /*1124*/ 	.word	0x0000c660
        /*1128*/ 	.word	0x00000000
        /*112c*/ 	.word	0x00000230
        /*1130*/ 	.short	0x010a
        /*1132*/ 	.byte	0xff
	.zero		1


	//   ....[1]....
        /*1134*/ 	.word	0x0000c6c0
        /*1138*/ 	.word	0x00000000
        /*113c*/ 	.word	0x00000238
        /*1140*/ 	.short	0x010a
        /*1142*/ 	.byte	0xff
	.zero		1


	//   ....[2]....
        /*1144*/ 	.word	0x0000c720
        /*1148*/ 	.word	0x00000000
        /*114c*/ 	.word	0x00000240
        /*1150*/ 	.short	0x010a
        /*1152*/ 	.byte	0xff
	.zero		1


	//   ....[3]....
        /*1154*/ 	.word	0x0000c770
        /*1158*/ 	.word	0x00000003
        /*115c*/ 	.word	0x00000260
        /*1160*/ 	.short	0x010a
        /*1162*/ 	.byte	0xff
	.zero		1


	//   ....[4]....
        /*1164*/ 	.word	0x0000c7c0
        /*1168*/ 	.word	0x00000005
        /*116c*/ 	.word	0x00000210
        /*1170*/ 	.short	0x010a
        /*1172*/ 	.byte	0xff
	.zero		1


	//   ....[5]....
        /*1174*/ 	.word	0x0000c810
        /*1178*/ 	.word	0x0000005c
        /*117c*/ 	.word	0x00000280
        /*1180*/ 	.short	0x010a
        /*1182*/ 	.byte	0xff
	.zero		1


	//   ....[6]....
        /*1184*/ 	.word	0x0000c860
        /*1188*/ 	.word	0x00000070
        /*118c*/ 	.word	0x00000210
        /*1190*/ 	.short	0x010a
        /*1192*/ 	.byte	0xff
	.zero		1


	//   ....[7]....
        /*1194*/ 	.word	0x0000c8b0
        /*1198*/ 	.word	0x00000070
        /*119c*/ 	.word	0x00000210
        /*11a0*/ 	.short	0x010a
        /*11a2*/ 	.byte	0xff
	.zero		1


	//   ....[8]....
        /*11a4*/ 	.word	0x0000c900
        /*11a8*/ 	.word	0x00000067
        /*11ac*/ 	.word	0x00000210
        /*11b0*/ 	.short	0x010a
        /*11b2*/ 	.byte	0xff
	.zero		1


	//----- nvinfo : EIATTR_NUM_MBARRIERS
	.align		4
.L_48:
        /*11b4*/ 	.byte	0x03, 0x38
        /*11b6*/ 	.short	0x005d


	//----- nvinfo : EIATTR_EXIT_INSTR_OFFSETS
	.align		4
        /*11b8*/ 	.byte	0x04, 0x1c
        /*11ba*/ 	.short	(.L_50 - .L_49)


	//   ....[0]....
.L_49:
        /*11bc*/ 	.word	0x00003f40


	//   ....[1]....
        /*11c0*/ 	.word	0x00004430


	//   ....[2]....
        /*11c4*/ 	.word	0x00004490


	//   ....[3]....
        /*11c8*/ 	.word	0x000056c0


	//   ....[4]....
        /*11cc*/ 	.word	0x000069d0


	//   ....[5]....
        /*11d0*/ 	.word	0x00006a10


	//   ....[6]....
        /*11d4*/ 	.word	0x0000b180


	//----- nvinfo : EIATTR_MAX_THREADS
	.align		4
.L_50:
        /*11d8*/ 	.byte	0x04, 0x05
        /*11da*/ 	.short	(.L_52 - .L_51)
.L_51:
        /*11dc*/ 	.word	0x00000100
        /*11e0*/ 	.word	0x00000001
        /*11e4*/ 	.word	0x00000001


	//----- nvinfo : EIATTR_CRS_STACK_SIZE
	.align		4
.L_52:
        /*11e8*/ 	.byte	0x04, 0x1e
        /*11ea*/ 	.short	(.L_54 - .L_53)
.L_53:
        /*11ec*/ 	.word	0x00000000


	//----- nvinfo : EIATTR_CBANK_PARAM_SIZE
	.align		4
.L_54:
        /*11f0*/ 	.byte	0x03, 0x19
        /*11f2*/ 	.short	0x0800


	//----- nvinfo : EIATTR_PARAM_CBANK
	.align		4
        /*11f4*/ 	.byte	0x04, 0x0a
        /*11f6*/ 	.short	(.L_56 - .L_55)
	.align		4
.L_55:
        /*11f8*/ 	.word	index@(.nv.constant0._ZN7cutlass13device_kernelINS_4gemm6kernel13GemmUniversalIN4cute5tupleIJiiiiEEENS1_10collective13CollectiveMmaINS1_35MainloopSm100TmaUmmaWarpSpecializedILi33ELi2ELi4ENS5_IJNS4_1CILi2EEENSA_ILi4EEENSA_ILi1EEEEEEEENS5_IJNSA_ILi128EEENSA_ILi256EEENSA_ILi32EEEEEENS_12float_e5m2_tENS5_IJlSD_lEEESK_SL_NS4_8TiledMMAINS4_8MMA_AtomIJNS4_10MMA_TraitsINS4_25SM100_MMA_F8F6F4_2x1SM_SSEJSK_SK_fSG_SH_NS4_17integral_constantINS4_4UMMA5MajorELSS_0EEEST_NSQ_INSR_7ScaleInELSU_0EEESV_EEEEEENS4_6LayoutINS5_IJSD_SD_SD_EEENS5_IJNSA_ILi0EEES10_S10_EEEEENS5_IJNS4_10UnderscoreES13_S13_EEEEENS4_28SM100_TMA_2SM_LOAD_MULTICASTENS4_14ComposedLayoutINS4_7SwizzleILi1ELi4ELi3EEENS4_18smem_ptr_flag_bitsILi8EEENSY_INS5_IJNSA_ILi8EEESI_EEENS5_IJSI_SD_EEEEEEEvNS4_8identityENS4_18SM100_TMA_2SM_LOADES1G_vS1H_EENS_8epilogue10collective18CollectiveEpilogueINS1K_23Sm100TmaWarpSpecializedILi4ELi2ELi32ELb0ELb0EEEJNS5_IJNSA_ILi64EEESH_SI_EEENS5_IJNSY_IS1P_SD_EENSY_INS5_IJSI_SB_EEENS5_IJSD_SG_EEEEEEEESK_SL_SK_SL_NS1K_6fusion15FusionCallbacksIS1O_NS1W_17LinearCombinationISK_fSK_fLNS_15FloatRoundStyleE2EEES1Q_S1V_JEEENS4_5SM1004TMEM4LOAD26SM100_TMEM_LOAD_32dp32b32xENS4_13SM90_TMA_LOADES1G_NS4_39AutoVectorizingCopyWithAssumedAlignmentILi128EEENS4_14SM90_TMA_STOREES1G_S28_S28_EEEvvEEEEvNT_6ParamsE)
        /*11fc*/ 	.short	0x0380
        /*11fe*/ 	.short	0x0800


	//----- nvinfo : EIATTR_SW_WAR
	.align		4
.L_56:
        /*1200*/ 	.byte	0x04, 0x36
        /*1202*/ 	.short	(.L_58 - .L_57)
.L_57:
        /*1204*/ 	.word	0x00000008
.L_58:


//--------------------- .nv.callgraph             --------------------------
	.section	.nv.callgraph,"",@"SHT_CUDA_CALLGRAPH"
	.align	4
	.sectionentsize	8
	.align		4
        /*0000*/ 	.word	0x00000000
	.align		4
        /*0004*/ 	.word	0xffffffff
	.align		4
        /*0008*/ 	.word	index@(_ZN7cutlass13device_kernelINS_4gemm6kernel13GemmUniversalIN4cute5tupleIJiiiiEEENS1_10collective13CollectiveMmaINS1_35MainloopSm100TmaUmmaWarpSpecializedILi33ELi2ELi4ENS5_IJNS4_1CILi2EEENSA_ILi4EEENSA_ILi1EEEEEEEENS5_IJNSA_ILi128EEENSA_ILi256EEENSA_ILi32EEEEEENS_12float_e5m2_tENS5_IJlSD_lEEESK_SL_NS4_8TiledMMAINS4_8MMA_AtomIJNS4_10MMA_TraitsINS4_25SM100_MMA_F8F6F4_2x1SM_SSEJSK_SK_fSG_SH_NS4_17integral_constantINS4_4UMMA5MajorELSS_0EEEST_NSQ_INSR_7ScaleInELSU_0EEESV_EEEEEENS4_6LayoutINS5_IJSD_SD_SD_EEENS5_IJNSA_ILi0EEES10_S10_EEEEENS5_IJNS4_10UnderscoreES13_S13_EEEEENS4_28SM100_TMA_2SM_LOAD_MULTICASTENS4_14ComposedLayoutINS4_7SwizzleILi1ELi4ELi3EEENS4_18smem_ptr_flag_bitsILi8EEENSY_INS5_IJNSA_ILi8EEESI_EEENS5_IJSI_SD_EEEEEEEvNS4_8identityENS4_18SM100_TMA_2SM_LOADES1G_vS1H_EENS_8epilogue10collective18CollectiveEpilogueINS1K_23Sm100TmaWarpSpecializedILi4ELi2ELi32ELb0ELb0EEEJNS5_IJNSA_ILi64EEESH_SI_EEENS5_IJNSY_IS1P_SD_EENSY_INS5_IJSI_SB_EEENS5_IJSD_SG_EEEEEEEESK_SL_SK_SL_NS1K_6fusion15FusionCallbacksIS1O_NS1W_17LinearCombinationISK_fSK_fLNS_15FloatRoundStyleE2EEES1Q_S1V_JEEENS4_5SM1004TMEM4LOAD26SM100_TMEM_LOAD_32dp32b32xENS4_13SM90_TMA_LOADES1G_NS4_39AutoVectorizingCopyWithAssumedAlignmentILi128EEENS4_14SM90_TMA_STOREES1G_S28_S28_EEEvvEEEEvNT_6ParamsE)
	.align		4
        /*000c*/ 	.word	index@(__assertfail)
	.align		4
        /*0010*/ 	.word	0x00000000
	.align		4
        /*0014*/ 	.word	0xfffffffe
	.align		4
        /*0018*/ 	.word	0x00000000
	.align		4
        /*001c*/ 	.word	0xfffffffd
	.align		4
        /*0020*/ 	.word	0x00000000
	.align		4
        /*0024*/ 	.word	0xfffffffc


//--------------------- .nv.constant4             --------------------------
	.section	.nv.constant4,"a",@progbits
	.align	8
	.align		8
.nv.constant4:
        /*0000*/ 	.dword	__assertfail
	.align		8
        /*0008*/ 	.dword	__unnamed_1
	.align		8
        /*0010*/ 	.dword	__unnamed_2
	.align		8
        /*0018*/ 	.dword	__unnamed_3
	.align		8
        /*0020*/ 	.dword	_ZN40_INTERNAL_e529afe6_4_k_cu_aa753f90_379644cuda3std3__45__cpo5beginE
	.align		8
        /*0028*/ 	.dword	_ZN40_INTERNAL_e529afe6_4_k_cu_aa753f90_379644cuda3std3__45__cpo3endE
	.align		8
        /*0030*/ 	.dword	_ZN40_INTERNAL_e529afe6_4_k_cu_aa753f90_379644cuda3std3__45__cpo6cbeginE
	.align		8
        /*0038*/ 	.dword	_ZN40_INTERNAL_e529afe6_4_k_cu_aa753f90_379644cuda3std3__45__cpo4cendE
	.align		8
        /*0040*/ 	.dword	_ZN40_INTERNAL_e529afe6_4_k_cu_aa753f90_379644cuda3std3__442_GLOBAL__N__e529afe6_4_k_cu_aa753f90_379646ignoreE
	.align		8
        /*0048*/ 	.dword	_ZN40_INTERNAL_e529afe6_4_k_cu_aa753f90_379644cuda3std3__419piecewise_constructE
	.align		8
        /*0050*/ 	.dword	_ZN40_INTERNAL_e529afe6_4_k_cu_aa753f90_379644cuda3std3__48in_placeE
	.align		8
        /*0058*/ 	.dword	_ZN40_INTERNAL_e529afe6_4_k_cu_aa753f90_379644cuda3std6ranges3__45__cpo4swapE
	.align		8
        /*0060*/ 	.dword	_ZN40_INTERNAL_e529afe6_4_k_cu_aa753f90_379644cuda3std6ranges3__45__cpo9iter_moveE
	.align		8
        /*0068*/ 	.dword	_ZN40_INTERNAL_e529afe6_4_k_cu_aa753f90_379644cute7productE
	.align		8
        /*0070*/ 	.dword	_ZN40_INTERNAL_e529afe6_4_k_cu_aa753f90_379644cute1_E
	.align		8
        /*0078*/ 	.dword	$str$25
	.align		8
        /*0080*/ 	.dword	$str$26
	.align		8
        /*0088*/ 	.dword	$str$27
	.align		8
        /*0090*/ 	.dword	$str$28


//--------------------- .text._ZN7cutlass13device_kernelINS_4gemm6kernel13GemmUniversalIN4cute5tupleIJiiiiEEENS1_10collective13CollectiveMmaINS1_35MainloopSm100TmaUmmaWarpSpecializedILi33ELi2ELi4ENS5_IJNS4_1CILi2EEENSA_ILi4EEENSA_ILi1EEEEEEEENS5_IJNSA_ILi128EEENSA_ILi256EEENSA_ILi32EEEEEENS_12float_e5m2_tENS5_IJlSD_lEEESK_SL_NS4_8TiledMMAINS4_8MMA_AtomIJNS4_10MMA_TraitsINS4_25SM100_MMA_F8F6F4_2x1SM_SSEJSK_SK_fSG_SH_NS4_17integral_constantINS4_4UMMA5MajorELSS_0EEEST_NSQ_INSR_7ScaleInELSU_0EEESV_EEEEEENS4_6LayoutINS5_IJSD_SD_SD_EEENS5_IJNSA_ILi0EEES10_S10_EEEEENS5_IJNS4_10UnderscoreES13_S13_EEEEENS4_28SM100_TMA_2SM_LOAD_MULTICASTENS4_14ComposedLayoutINS4_7SwizzleILi1ELi4ELi3EEENS4_18smem_ptr_flag_bitsILi8EEENSY_INS5_IJNSA_ILi8EEESI_EEENS5_IJSI_SD_EEEEEEEvNS4_8identityENS4_18SM100_TMA_2SM_LOADES1G_vS1H_EENS_8epilogue10collective18CollectiveEpilogueINS1K_23Sm100TmaWarpSpecializedILi4ELi2ELi32ELb0ELb0EEEJNS5_IJNSA_ILi64EEESH_SI_EEENS5_IJNSY_IS1P_SD_EENSY_INS5_IJSI_SB_EEENS5_IJSD_SG_EEEEEEEESK_SL_SK_SL_NS1K_6fusion15FusionCallbacksIS1O_NS1W_17LinearCombinationISK_fSK_fLNS_15FloatRoundStyleE2EEES1Q_S1V_JEEENS4_5SM1004TMEM4LOAD26SM100_TMEM_LOAD_32dp32b32xENS4_13SM90_TMA_LOADES1G_NS4_39AutoVectorizingCopyWithAssumedAlignmentILi128EEENS4_14SM90_TMA_STOREES1G_S28_S28_EEEvvEEEEvNT_6ParamsE --------------------------
	.section	.text._ZN7cutlass13device_kernelINS_4gemm6kernel13GemmUniversalIN4cute5tupleIJiiiiEEENS1_10collective13CollectiveMmaINS1_35MainloopSm100TmaUmmaWarpSpecializedILi33ELi2ELi4ENS5_IJNS4_1CILi2EEENSA_ILi4EEENSA_ILi1EEEEEEEENS5_IJNSA_ILi128EEENSA_ILi256EEENSA_ILi32EEEEEENS_12float_e5m2_tENS5_IJlSD_lEEESK_SL_NS4_8TiledMMAINS4_8MMA_AtomIJNS4_10MMA_TraitsINS4_25SM100_MMA_F8F6F4_2x1SM_SSEJSK_SK_fSG_SH_NS4_17integral_constantINS4_4UMMA5MajorELSS_0EEEST_NSQ_INSR_7ScaleInELSU_0EEESV_EEEEEENS4_6LayoutINS5_IJSD_SD_SD_EEENS5_IJNSA_ILi0EEES10_S10_EEEEENS5_IJNS4_10UnderscoreES13_S13_EEEEENS4_28SM100_TMA_2SM_LOAD_MULTICASTENS4_14ComposedLayoutINS4_7SwizzleILi1ELi4ELi3EEENS4_18smem_ptr_flag_bitsILi8EEENSY_INS5_IJNSA_ILi8EEESI_EEENS5_IJSI_SD_EEEEEEEvNS4_8identityENS4_18SM100_TMA_2SM_LOADES1G_vS1H_EENS_8epilogue10collective18CollectiveEpilogueINS1K_23Sm100TmaWarpSpecializedILi4ELi2ELi32ELb0ELb0EEEJNS5_IJNSA_ILi64EEESH_SI_EEENS5_IJNSY_IS1P_SD_EENSY_INS5_IJSI_SB_EEENS5_IJSD_SG_EEEEEEEESK_SL_SK_SL_NS1K_6fusion15FusionCallbacksIS1O_NS1W_17LinearCombinationISK_fSK_fLNS_15FloatRoundStyleE2EEES1Q_S1V_JEEENS4_5SM1004TMEM4LOAD26SM100_TMEM_LOAD_32dp32b32xENS4_13SM90_TMA_LOADES1G_NS4_39AutoVectorizingCopyWithAssumedAlignmentILi128EEENS4_14SM90_TMA_STOREES1G_S28_S28_EEEvvEEEEvNT_6ParamsE,"ax",@progbits
	.align	128
.text._ZN7cutlass13device_kernelINS_4gemm6kernel13GemmUniversalIN4cute5tupleIJiiiiEEENS1_10collective13CollectiveMmaINS1_35MainloopSm100TmaUmmaWarpSpecializedILi33ELi2ELi4ENS5_IJNS4_1CILi2EEENSA_ILi4EEENSA_ILi1EEEEEEEENS5_IJNSA_ILi128EEENSA_ILi256EEENSA_ILi32EEEEEENS_12float_e5m2_tENS5_IJlSD_lEEESK_SL_NS4_8TiledMMAINS4_8MMA_AtomIJNS4_10MMA_TraitsINS4_25SM100_MMA_F8F6F4_2x1SM_SSEJSK_SK_fSG_SH_NS4_17integral_constantINS4_4UMMA5MajorELSS_0EEEST_NSQ_INSR_7ScaleInELSU_0EEESV_EEEEEENS4_6LayoutINS5_IJSD_SD_SD_EEENS5_IJNSA_ILi0EEES10_S10_EEEEENS5_IJNS4_10UnderscoreES13_S13_EEEEENS4_28SM100_TMA_2SM_LOAD_MULTICASTENS4_14ComposedLayoutINS4_7SwizzleILi1ELi4ELi3EEENS4_18smem_ptr_flag_bitsILi8EEENSY_INS5_IJNSA_ILi8EEESI_EEENS5_IJSI_SD_EEEEEEEvNS4_8identityENS4_18SM100_TMA_2SM_LOADES1G_vS1H_EENS_8epilogue10collective18CollectiveEpilogueINS1K_23Sm100TmaWarpSpecializedILi4ELi2ELi32ELb0ELb0EEEJNS5_IJNSA_ILi64EEESH_SI_EEENS5_IJNSY_IS1P_SD_EENSY_INS5_IJSI_SB_EEENS5_IJSD_SG_EEEEEEEESK_SL_SK_SL_NS1K_6fusion15FusionCallbacksIS1O_NS1W_17LinearCombinationISK_fSK_fLNS_15FloatRoundStyleE2EEES1Q_S1V_JEEENS4_5SM1004TMEM4LOAD26SM100_TMEM_LOAD_32dp32b32xENS4_13SM90_TMA_LOADES1G_NS4_39AutoVectorizingCopyWithAssumedAlignmentILi128EEENS4_14SM90_TMA_STOREES1G_S28_S28_EEEvvEEEEvNT_6ParamsE:
        .type           _ZN7cutlass13device_kernelINS_4gemm6kernel13GemmUniversalIN4cute5tupleIJiiiiEEENS1_10collective13CollectiveMmaINS1_35MainloopSm100TmaUmmaWarpSpecializedILi33ELi2ELi4ENS5_IJNS4_1CILi2EEENSA_ILi4EEENSA_ILi1EEEEEEEENS5_IJNSA_ILi128EEENSA_ILi256EEENSA_ILi32EEEEEENS_12float_e5m2_tENS5_IJlSD_lEEESK_SL_NS4_8TiledMMAINS4_8MMA_AtomIJNS4_10MMA_TraitsINS4_25SM100_MMA_F8F6F4_2x1SM_SSEJSK_SK_fSG_SH_NS4_17integral_constantINS4_4UMMA5MajorELSS_0EEEST_NSQ_INSR_7ScaleInELSU_0EEESV_EEEEEENS4_6LayoutINS5_IJSD_SD_SD_EEENS5_IJNSA_ILi0EEES10_S10_EEEEENS5_IJNS4_10UnderscoreES13_S13_EEEEENS4_28SM100_TMA_2SM_LOAD_MULTICASTENS4_14ComposedLayoutINS4_7SwizzleILi1ELi4ELi3EEENS4_18smem_ptr_flag_bitsILi8EEENSY_INS5_IJNSA_ILi8EEESI_EEENS5_IJSI_SD_EEEEEEEvNS4_8identityENS4_18SM100_TMA_2SM_LOADES1G_vS1H_EENS_8epilogue10collective18CollectiveEpilogueINS1K_23Sm100TmaWarpSpecializedILi4ELi2ELi32ELb0ELb0EEEJNS5_IJNSA_ILi64EEESH_SI_EEENS5_IJNSY_IS1P_SD_EENSY_INS5_IJSI_SB_EEENS5_IJSD_SG_EEEEEEEESK_SL_SK_SL_NS1K_6fusion15FusionCallbacksIS1O_NS1W_17LinearCombinationISK_fSK_fLNS_15FloatRoundStyleE2EEES1Q_S1V_JEEENS4_5SM1004TMEM4LOAD26SM100_TMEM_LOAD_32dp32b32xENS4_13SM90_TMA_LOADES1G_NS4_39AutoVectorizingCopyWithAssumedAlignmentILi128EEENS4_14SM90_TMA_STOREES1G_S28_S28_EEEvvEEEEvNT_6ParamsE,@function
        .size           _ZN7cutlass13device_kernelINS_4gemm6kernel13GemmUniversalIN4cute5tupleIJiiiiEEENS1_10collective13CollectiveMmaINS1_35MainloopSm100TmaUmmaWarpSpecializedILi33ELi2ELi4ENS5_IJNS4_1CILi2EEENSA_ILi4EEENSA_ILi1EEEEEEEENS5_IJNSA_ILi128EEENSA_ILi256EEENSA_ILi32EEEEEENS_12float_e5m2_tENS5_IJlSD_lEEESK_SL_NS4_8TiledMMAINS4_8MMA_AtomIJNS4_10MMA_TraitsINS4_25SM100_MMA_F8F6F4_2x1SM_SSEJSK_SK_fSG_SH_NS4_17integral_constantINS4_4UMMA5MajorELSS_0EEEST_NSQ_INSR_7ScaleInELSU_0EEESV_EEEEEENS4_6LayoutINS5_IJSD_SD_SD_EEENS5_IJNSA_ILi0EEES10_S10_EEEEENS5_IJNS4_10UnderscoreES13_S13_EEEEENS4_28SM100_TMA_2SM_LOAD_MULTICASTENS4_14ComposedLayoutINS4_7SwizzleILi1ELi4ELi3EEENS4_18smem_ptr_flag_bitsILi8EEENSY_INS5_IJNSA_ILi8EEESI_EEENS5_IJSI_SD_EEEEEEEvNS4_8identityENS4_18SM100_TMA_2SM_LOADES1G_vS1H_EENS_8epilogue10collective18CollectiveEpilogueINS1K_23Sm100TmaWarpSpecializedILi4ELi2ELi32ELb0ELb0EEEJNS5_IJNSA_ILi64EEESH_SI_EEENS5_IJNSY_IS1P_SD_EENSY_INS5_IJSI_SB_EEENS5_IJSD_SG_EEEEEEEESK_SL_SK_SL_NS1K_6fusion15FusionCallbacksIS1O_NS1W_17LinearCombinationISK_fSK_fLNS_15FloatRoundStyleE2EEES1Q_S1V_JEEENS4_5SM1004TMEM4LOAD26SM100_TMEM_LOAD_32dp32b32xENS4_13SM90_TMA_LOADES1G_NS4_39AutoVectorizingCopyWithAssumedAlignmentILi128EEENS4_14SM90_TMA_STOREES1G_S28_S28_EEEvvEEEEvNT_6ParamsE,(.L_x_279 - _ZN7cutlass13device_kernelINS_4gemm6kernel13GemmUniversalIN4cute5tupleIJiiiiEEENS1_10collective13CollectiveMmaINS1_35MainloopSm100TmaUmmaWarpSpecializedILi33ELi2ELi4ENS5_IJNS4_1CILi2EEENSA_ILi4EEENSA_ILi1EEEEEEEENS5_IJNSA_ILi128EEENSA_ILi256EEENSA_ILi32EEEEEENS_12float_e5m2_tENS5_IJlSD_lEEESK_SL_NS4_8TiledMMAINS4_8MMA_AtomIJNS4_10MMA_TraitsINS4_25SM100_MMA_F8F6F4_2x1SM_SSEJSK_SK_fSG_SH_NS4_17integral_constantINS4_4UMMA5MajorELSS_0EEEST_NSQ_INSR_7ScaleInELSU_0EEESV_EEEEEENS4_6LayoutINS5_IJSD_SD_SD_EEENS5_IJNSA_ILi0EEES10_S10_EEEEENS5_IJNS4_10UnderscoreES13_S13_EEEEENS4_28SM100_TMA_2SM_LOAD_MULTICASTENS4_14ComposedLayoutINS4_7SwizzleILi1ELi4ELi3EEENS4_18smem_ptr_flag_bitsILi8EEENSY_INS5_IJNSA_ILi8EEESI_EEENS5_IJSI_SD_EEEEEEEvNS4_8identityENS4_18SM100_TMA_2SM_LOADES1G_vS1H_EENS_8epilogue10collective18CollectiveEpilogueINS1K_23Sm100TmaWarpSpecializedILi4ELi2ELi32ELb0ELb0EEEJNS5_IJNSA_ILi64EEESH_SI_EEENS5_IJNSY_IS1P_SD_EENSY_INS5_IJSI_SB_EEENS5_IJSD_SG_EEEEEEEESK_SL_SK_SL_NS1K_6fusion15FusionCallbacksIS1O_NS1W_17LinearCombinationISK_fSK_fLNS_15FloatRoundStyleE2EEES1Q_S1V_JEEENS4_5SM1004TMEM4LOAD26SM100_TMEM_LOAD_32dp32b32xENS4_13SM90_TMA_LOADES1G_NS4_39AutoVectorizingCopyWithAssumedAlignmentILi128EEENS4_14SM90_TMA_STOREES1G_S28_S28_EEEvvEEEEvNT_6ParamsE)
        .other          _ZN7cutlass13device_kernelINS_4gemm6kernel13GemmUniversalIN4cute5tupleIJiiiiEEENS1_10collective13CollectiveMmaINS1_35MainloopSm100TmaUmmaWarpSpecializedILi33ELi2ELi4ENS5_IJNS4_1CILi2EEENSA_ILi4EEENSA_ILi1EEEEEEEENS5_IJNSA_ILi128EEENSA_ILi256EEENSA_ILi32EEEEEENS_12float_e5m2_tENS5_IJlSD_lEEESK_SL_NS4_8TiledMMAINS4_8MMA_AtomIJNS4_10MMA_TraitsINS4_25SM100_MMA_F8F6F4_2x1SM_SSEJSK_SK_fSG_SH_NS4_17integral_constantINS4_4UMMA5MajorELSS_0EEEST_NSQ_INSR_7ScaleInELSU_0EEESV_EEEEEENS4_6LayoutINS5_IJSD_SD_SD_EEENS5_IJNSA_ILi0EEES10_S10_EEEEENS5_IJNS4_10UnderscoreES13_S13_EEEEENS4_28SM100_TMA_2SM_LOAD_MULTICASTENS4_14ComposedLayoutINS4_7SwizzleILi1ELi4ELi3EEENS4_18smem_ptr_flag_bitsILi8EEENSY_INS5_IJNSA_ILi8EEESI_EEENS5_IJSI_SD_EEEEEEEvNS4_8identityENS4_18SM100_TMA_2SM_LOADES1G_vS1H_EENS_8epilogue10collective18CollectiveEpilogueINS1K_23Sm100TmaWarpSpecializedILi4ELi2ELi32ELb0ELb0EEEJNS5_IJNSA_ILi64EEESH_SI_EEENS5_IJNSY_IS1P_SD_EENSY_INS5_IJSI_SB_EEENS5_IJSD_SG_EEEEEEEESK_SL_SK_SL_NS1K_6fusion15FusionCallbacksIS1O_NS1W_17LinearCombinationISK_fSK_fLNS_15FloatRoundStyleE2EEES1Q_S1V_JEEENS4_5SM1004TMEM4LOAD26SM100_TMEM_LOAD_32dp32b32xENS4_13SM90_TMA_LOADES1G_NS4_39AutoVectorizingCopyWithAssumedAlignmentILi128EEENS4_14SM90_TMA_STOREES1G_S28_S28_EEEvvEEEEvNT_6ParamsE,@"STO_CUDA_ENTRY STV_DEFAULT"
_ZN7cutlass13device_kernelINS_4gemm6kernel13GemmUniversalIN4cute5tupleIJiiiiEEENS1_10collective13CollectiveMmaINS1_35MainloopSm100TmaUmmaWarpSpecializedILi33ELi2ELi4ENS5_IJNS4_1CILi2EEENSA_ILi4EEENSA_ILi1EEEEEEEENS5_IJNSA_ILi128EEENSA_ILi256EEENSA_ILi32EEEEEENS_12float_e5m2_tENS5_IJlSD_lEEESK_SL_NS4_8TiledMMAINS4_8MMA_AtomIJNS4_10MMA_TraitsINS4_25SM100_MMA_F8F6F4_2x1SM_SSEJSK_SK_fSG_SH_NS4_17integral_constantINS4_4UMMA5MajorELSS_0EEEST_NSQ_INSR_7ScaleInELSU_0EEESV_EEEEEENS4_6LayoutINS5_IJSD_SD_SD_EEENS5_IJNSA_ILi0EEES10_S10_EEEEENS5_IJNS4_10UnderscoreES13_S13_EEEEENS4_28SM100_TMA_2SM_LOAD_MULTICASTENS4_14ComposedLayoutINS4_7SwizzleILi1ELi4ELi3EEENS4_18smem_ptr_flag_bitsILi8EEENSY_INS5_IJNSA_ILi8EEESI_EEENS5_IJSI_SD_EEEEEEEvNS4_8identityENS4_18SM100_TMA_2SM_LOADES1G_vS1H_EENS_8epilogue10collective18CollectiveEpilogueINS1K_23Sm100TmaWarpSpecializedILi4ELi2ELi32ELb0ELb0EEEJNS5_IJNSA_ILi64EEESH_SI_EEENS5_IJNSY_IS1P_SD_EENSY_INS5_IJSI_SB_EEENS5_IJSD_SG_EEEEEEEESK_SL_SK_SL_NS1K_6fusion15FusionCallbacksIS1O_NS1W_17LinearCombinationISK_fSK_fLNS_15FloatRoundStyleE2EEES1Q_S1V_JEEENS4_5SM1004TMEM4LOAD26SM100_TMEM_LOAD_32dp32b32xENS4_13SM90_TMA_LOADES1G_NS4_39AutoVectorizingCopyWithAssumedAlignmentILi128EEENS4_14SM90_TMA_STOREES1G_S28_S28_EEEvvEEEEvNT_6ParamsE:
[----:B------:R-:W1:Y:S01]  /*0000*/  LDC R1, c[0x0][0x37c] ;  /* 0x0000df00ff017b82 */ /* 0x000e620000000800 */
[----:B------:R-:W2:Y:S01]  /*0010*/  S2R R99, SR_TID.X ;  /* 0x0000000000637919 */ /* 0x000ea20000002100 */
[----:B------:R-:W3:Y:S06]  /*0020*/  LDCU.64 UR8, c[0x0][0x890] ;  /* 0x00011200ff0877ac */ /* 0x000eec0008000a00 */
[----:B------:R-:W4:Y:S01]  /*0030*/  S2UR UR58, SR_CgaCtaId ;  /* 0x00000000003a79c3 */ /* 0x000f220000008800 */
[----:B------:R-:W-:Y:S02]  /*0040*/  PRMT R90, RZ, 0x7610, R90 ;  /* 0x00007610ff5a7816 */ /* 0x000fe4000000005a */
[----:B------:R-:W-:-:S02]  /*0050*/  ELECT P0, URZ, PT ;  /* 0x0000000000ff782f */ /* 0x000fc40003800000 */
[----:B---3--:R-:W-:-:S04]  /*0060*/  ISETP.NE.U32.AND P1, PT, RZ, UR8, PT ;  /* 0x00000008ff007c0c */ /* 0x008fc8000bf25070 */
[----:B------:R-:W-:Y:S01]  /*0070*/  ISETP.NE.AND.EX P2, PT, RZ, UR9, PT, P1 ;  /* 0x00000009ff007c0c */ /* 0x000fe2000bf45310 */
[----:B----4-:R-:W-:Y:S02]  /*0080*/  ULOP3.LUT UR27, UR58, 0x1, URZ, 0xc0, !UPT ;  /* 0x000000013a1b7892 */ /* 0x010fe4000f8ec0ff */
[----:B------:R-:W-:Y:S01]  /*0090*/  ULOP3.LUT UR29, UR58, 0x1, URZ, 0x3c, !UPT ;  /* 0x000000013a1d7892 */ /* 0x000fe2000f8e3cff */
[----:B--2---:R-:W-:-:S05]  /*00a0*/  SHF.R.U32.HI R91, RZ, 0x5, R99 ;  /* 0x00000005ff5b7819 */ /* 0x004fca0000011663 */
[----:B------:R-:W2:Y:S02]  /*00b0*/  SHFL.IDX PT, R0, R91, RZ, 0x1f ;  /* 0x00001fff5b007589 */ /* 0x000ea400000e0000 */
[----:B--2---:R-:W-:Y:S02]  /*00c0*/  R2UR UR22, R0 ;  /* 0x00000000001672ca */ /* 0x004fe400000e0000 */
[----:B-1----:R-:W-:Y:S05]  /*00d0*/  @P2 BRA `(.L_x_0) ;  /* 0x0000000000302947 */ /* 0x002fea0003800000 */
[----:B------:R-:W1:Y:S02]  /*00e0*/  LDCU.64 UR4, c[0x0][0x888] ;  /* 0x00011100ff0477ac */ /* 0x000e640008000a00 */
[----:B-1----:R-:W-:-:S04]  /*00f0*/  UISETP.NE.U32.AND UP0, UPT, UR4, URZ, UPT ;  /* 0x000000ff0400728c */ /* 0x002fc8000bf05070 */
[----:B------:R-:W-:-:S09]  /*0100*/  UISETP.NE.AND.EX UP0, UPT, UR5, URZ, UPT, UP0 ;  /* 0x000000ff0500728c */ /* 0x000fd2000bf05300 */
[----:B------:R-:W-:Y:S05]  /*0110*/  BRA.U !UP0, `(.L_x_1) ;  /* 0x0000000108147547 */ /* 0x000fea000b800000 */
[----:B------:R-:W1:Y:S01]  /*0120*/  LDC.64 R2, c[0x0][0x888] ;  /* 0x00022200ff027b82 */ /* 0x000e620000000a00 */
[----:B------:R-:W1:Y:S02]  /*0130*/  LDCU.64 UR4, c[0x0][0x358] ;  /* 0x00006b00ff0477ac */ /* 0x000e640008000a00 */
[----:B-1----:R1:W5:Y:S01]  /*0140*/  LDG.E R41, desc[UR4][R2.64] ;  /* 0x0000000402297981 */ /* 0x002362000c1e1900 */
[----:B------:R-:W-:Y:S01]  /*0150*/  HFMA2 R90, -RZ, RZ, 0, 5.9604644775390625e-08 ;  /* 0x00000001ff5a7431 */ /* 0x000fe200000001ff */
[----:B------:R-:W-:Y:S05]  /*0160*/  BRA `(.L_x_0) ;  /* 0x00000000000c7947 */ /* 0x000fea0003800000 */
.L_x_1:
[----:B------:R-:W1:Y:S01]  /*0170*/  LDCU UR4, c[0x0][0x880] ;  /* 0x00011000ff0477ac */ /* 0x000e620008000800 */
[----:B------:R-:W-:Y:S01]  /*0180*/  HFMA2 R90, -RZ, RZ, 0, 5.9604644775390625e-08 ;  /* 0x00000001ff5a7431 */ /* 0x000fe200000001ff */
[----:B-1----:R-:W-:-:S07]  /*0190*/  MOV R41, UR4 ;  /* 0x0000000400297c02 */ /* 0x002fce0008000f00 */
.L_x_0:
[----:B------:R-:W2:Y:S02]  /*01a0*/  LDCU.64 UR4, c[0x0][0x8b0] ;  /* 0x00011600ff0477ac */ /* 0x000ea40008000a00 */
[----:B--2---:R-:W-:-:S04]  /*01b0*/  UISETP.NE.U32.AND UP0, UPT, UR4, URZ, UPT ;  /* 0x000000ff0400728c */ /* 0x004fc8000bf05070 */
[----:B------:R-:W-:-:S09]  /*01c0*/  UISETP.NE.AND.EX UP0, UPT, UR5, URZ, UPT, UP0 ;  /* 0x000000ff0500728c */ /* 0x000fd2000bf05300 */
[----:B------:R-:W-:Y:S05]  /*01d0*/  BRA.U UP0, `(.L_x_2) ;  /* 0x0000000100287547 */ /* 0x000fea000b800000 */
[----:B------:R-:W2:Y:S02]  /*01e0*/  LDCU.64 UR4, c[0x0][0x8a8] ;  /* 0x00011500ff0477ac */ /* 0x000ea40008000a00 */
[----:B--2---:R-:W-:-:S04]  /*01f0*/  UISETP.NE.U32.AND UP0, UPT, UR4, URZ, UPT ;  /* 0x000000ff0400728c */ /* 0x004fc8000bf05070 */
[----:B------:R-:W-:-:S09]  /*0200*/  UISETP.NE.AND.EX UP0, UPT, UR5, URZ, UPT, UP0 ;  /* 0x000000ff0500728c */ /* 0x000fd2000bf05300 */
[----:B------:R-:W-:Y:S05]  /*0210*/  BRA.U !UP0, `(.L_x_3) ;  /* 0x0000000108107547 */ /* 0x000fea000b800000 */
[----:B------:R-:W2:Y:S01]  /*0220*/  LDC.64 R38, c[0x0][0x8a8] ;  /* 0x00022a00ff267b82 */ /* 0x000ea20000000a00 */
[----:B------:R-:W2:Y:S02]  /*0230*/  LDCU.64 UR4, c[0x0][0x358] ;  /* 0x00006b00ff0477ac */ /* 0x000ea40008000a00 */
[----:B--2---:R2:W5:Y:S01]  /*0240*/  LDG.E R38, desc[UR4][R38.64] ;  /* 0x0000000426267981 */ /* 0x004562000c1e1900 */
[----:B------:R-:W-:Y:S05]  /*0250*/  BRA `(.L_x_2) ;  /* 0x0000000000087947 */ /* 0x000fea0003800000 */
.L_x_3:
[----:B------:R-:W2:Y:S02]  /*0260*/  LDCU UR4, c[0x0][0x8a0] ;  /* 0x00011400ff0477ac */ /* 0x000ea40008000800 */
[----:B--2---:R-:W-:Y:S02]  /*0270*/  MOV R38, UR4 ;  /* 0x0000000400267c02 */ /* 0x004fe40008000f00 */
.L_x_2:
[----:B------:R-:W-:Y:S01]  /*0280*/  IMAD.U32 R0, RZ, RZ, UR22 ;  /* 0x00000016ff007e24 */ /* 0x000fe2000f8e00ff */
[----:B------:R-:W-:Y:S04]  /*0290*/  BSSY.RECONVERGENT B0, `(.L_x_4) ;  /* 0x000000c000007945 */ /* 0x000fe80003800200 */
[C---:B------:R-:W-:Y:S02]  /*02a0*/  ISETP.NE.OR P3, PT, R0.reuse, 0x1, !P0 ;  /* 0x000000010000780c */ /* 0x040fe40004765670 */
[----:B------:R-:W-:-:S11]  /*02b0*/  ISETP.NE.OR P2, PT, R0, 0x3, !P0 ;  /* 0x000000030000780c */ /* 0x000fd60004745670 */
[----:B------:R-:W-:Y:S05]  /*02c0*/  @P3 BRA `(.L_x_5) ;  /* 0x0000000000203947 */ /* 0x000fea0003800000 */
[----:B------:R-:W3:Y:S02]  /*02d0*/  LDCU.64 UR4, c[0x0][0x348] ;  /* 0x00006900ff0477ac */ /* 0x000ee40008000a00 */
[----:B---3--:R-:W-:Y:S02]  /*02e0*/  UIADD3 UR6, UP1, UPT, UR4, 0x80, URZ ;  /* 0x0000008004067890 */ /* 0x008fe4000ff3e0ff */
[----:B------:R-:W-:Y:S02]  /*02f0*/  UIADD3 UR4, UP0, UPT, UR4, 0x180, URZ ;  /* 0x0000018004047890 */ /* 0x000fe4000ff1e0ff */
[----:B------:R-:W-:Y:S02]  /*0300*/  UIADD3.X UR7, UPT, UPT, URZ, UR5, URZ, UP1, !UPT ;  /* 0x00000005ff077290 */ /* 0x000fe40008ffe4ff */
[----:B------:R-:W-:-:S07]  /*0310*/  UIADD3.X UR5, UPT, UPT, URZ, UR5, URZ, UP0, !UPT ;  /* 0x00000005ff057290 */ /* 0x000fce00087fe4ff */
[----:B------:R3:W-:Y:S02]  /*0320*/  UTMACCTL.PF [UR6] ;  /* 0x00000000060079b9 */ /* 0x0007e40008040000 */
[----:B------:R3:W-:Y:S02]  /*0330*/  UTMACCTL.PF [UR4] ;  /* 0x00000000040079b9 */ /* 0x0007e40008040000 */
[----:B---3--:R-:W-:Y:S01]  /*0340*/  NOP ;  /* 0x0000000000007918 */ /* 0x008fe20000000000 */
.L_x_5:
[----:B------:R-:W-:Y:S05]  /*0350*/  BSYNC.RECONVERGENT B0 ;  /* 0x0000000000007941 */ /* 0x000fea0003800200 */
.L_x_4:
[----:B------:R-:W-:Y:S04]  /*0360*/  BSSY.RECONVERGENT B0, `(.L_x_6) ;  /* 0x000000a000007945 */ /* 0x000fe80003800200 */
        /* <DEDUP_REMOVED lines=9> */
.L_x_7:
[----:B------:R-:W-:Y:S05]  /*0400*/  BSYNC.RECONVERGENT B0 ;  /* 0x0000000000007941 */ /* 0x000fea0003800200 */
.L_x_6:
[----:B------:R-:W3:Y:S01]  /*0410*/  LDCU.64 UR4, c[0x0][0x888] ;  /* 0x00011100ff0477ac */ /* 0x000ee20008000a00 */
[----:B------:R-:W-:Y:S01]  /*0420*/  ISETP.NE.AND.EX P1, PT, RZ, UR9, PT, P1 ;  /* 0x00000009ff007c0c */ /* 0x000fe2000bf25310 */
[----:B------:R-:W-:Y:S01]  /*0430*/  UPLOP3.LUT UP4, UPT, UPT, UPT, UPT, 0x80, 0x8 ;  /* 0x000000000008789c */ /* 0x000fe20003f8f070 */
[----:B---3--:R-:W-:-:S04]  /*0440*/  ISETP.NE.U32.AND P2, PT, RZ, UR4, PT ;  /* 0x00000004ff007c0c */ /* 0x008fc8000bf45070 */
[----:B------:R-:W-:-:S13]  /*0450*/  ISETP.NE.AND.EX P2, PT, RZ, UR5, PT, P2 ;  /* 0x00000005ff007c0c */ /* 0x000fda000bf45320 */
[----:B------:R-:W-:Y:S05]  /*0460*/  @P2 BRA P1, `(.L_x_8) ;  /* 0x0000000000282947 */ /* 0x000fea0000800000 */
[----:B------:R-:W-:Y:S01]  /*0470*/  UISETP.NE.U32.AND UP0, UPT, UR8, URZ, UPT ;  /* 0x000000ff0800728c */ /* 0x000fe2000bf05070 */
[----:B-----5:R-:W-:Y:S01]  /*0480*/  FSETP.NEU.AND P1, PT, R41, RZ, PT ;  /* 0x000000ff2900720b */ /* 0x020fe20003f2d000 */
[----:B------:R-:W-:Y:S02]  /*0490*/  UISETP.NE.U32.AND UP2, UPT, UR4, URZ, UPT ;  /* 0x000000ff0400728c */ /* 0x000fe4000bf45070 */
[----:B------:R-:W-:Y:S02]  /*04a0*/  UISETP.NE.AND.EX UP1, UPT, UR9, URZ, UPT, UP0 ;  /* 0x000000ff0900728c */ /* 0x000fe4000bf25300 */
[----:B------:R-:W-:-:S04]  /*04b0*/  UISETP.NE.AND.EX UP0, UPT, UR5, URZ, UPT, UP2 ;  /* 0x000000ff0500728c */ /* 0x000fc8000bf05320 */
[----:B------:R-:W-:-:S04]  /*04c0*/  USEL UR4, URZ, 0xffffffff, UP0 ;  /* 0xffffffffff047887 */ /* 0x000fc80008000000 */
[----:B------:R-:W-:Y:S01]  /*04d0*/  VOTEU.ANY UP0, P1 ;  /* 0x0000000000ff7886 */ /* 0x000fe20000800100 */
[----:B------:R-:W-:-:S04]  /*04e0*/  @!UP1 USEL UR4, URZ, 0xffffffff, UP0 ;  /* 0xffffffffff049887 */ /* 0x000fc80008000000 */
[----:B------:R-:W-:-:S04]  /*04f0*/  ULOP3.LUT UR4, UR4, 0x1, URZ, 0xc0, !UPT ;  /* 0x0000000104047892 */ /* 0x000fc8000f8ec0ff */
[----:B------:R-:W-:-:S11]  /*0500*/  UISETP.NE.U32.AND UP4, UPT, UR4, 0x1, UPT ;  /* 0x000000010400788c */ /* 0x000fd6000bf85070 */
.L_x_8:
[----:B------:R-:W3:Y:S01]  /*0510*/  SHFL.IDX PT, R0, R91, RZ, 0x1f ;  /* 0x00001fff5b007589 */ /* 0x000ee200000e0000 */
[----:B------:R-:W-:-:S04]  /*0520*/  UISETP.NE.AND UP0, UPT, UR22, 0x2, UPT ;  /* 0x000000021600788c */ /* 0x000fc8000bf05270 */
[----:B------:R-:W-:Y:S02]  /*0530*/  UISETP.EQ.AND UP1, UPT, UR27, URZ, !UP0 ;  /* 0x000000ff1b00728c */ /* 0x000fe4000c722270 */
[----:B------:R-:W-:-:S04]  /*0540*/  USEL UR53, URZ, 0x1, UP0 ;  /* 0x00000001ff357887 */ /* 0x000fc80008000000 */
[----:B------:R-:W-:Y:S02]  /*0550*/  PLOP3.LUT P3, PT, P0, PT, UP1, 0x80, 0x8 ;  /* 0x000000000008781c */ /* 0x000fe4000076f018 */
[----:B---3--:R-:W-:-:S13]  /*0560*/  ISETP.NE.AND P1, PT, R0, RZ, PT ;  /* 0x000000ff0000720c */ /* 0x008fda0003f25270 */
[----:B------:R-:W-:Y:S05]  /*0570*/  @P1 BRA `(.L_x_9) ;  /* 0x0000000400481947 */ /* 0x000fea0003800000 */
[----:B------:R-:W-:Y:S01]  /*0580*/  ELECT P1, URZ, PT ;  /* 0x0000000000ff782f */ /* 0x000fe20003820000 */
[----:B------:R-:W-:-:S12]  /*0590*/  BSSY.RECONVERGENT B0, `(.L_x_9) ;  /* 0x0000050000007945 */ /* 0x000fd80003800200 */
[----:B------:R-:W-:Y:S05]  /*05a0*/  @!P1 BRA `(.L_x_10) ;  /* 0x0000000400389947 */ /* 0x000fea0003800000 */
[----:B------:R-:W-:Y:S01]  /*05b0*/  UMOV UR4, 0x400 ;  /* 0x0000040000047882 */ /* 0x000fe20000000000 */
[----:B------:R-:W-:Y:S01]  /*05c0*/  UMOV UR8, 0x1 ;  /* 0x0000000100087882 */ /* 0x000fe20000000000 */
[----:B------:R-:W-:Y:S01]  /*05d0*/  UMOV UR6, 0x4 ;  /* 0x0000000400067882 */ /* 0x000fe20000000000 */
[----:B------:R-:W-:Y:S02]  /*05e0*/  ULEA UR4, UR58, UR4, 0x18 ;  /* 0x000000043a047291 */ /* 0x000fe4000f8ec0ff */
[----:B------:R-:W-:-:S04]  /*05f0*/  UIADD3 UR8, UPT, UPT, -UR8, 0x100000, URZ ;  /* 0x0010000008087890 */ /* 0x000fc8000fffe1ff */
[----:B------:R-:W-:Y:S02]  /*0600*/  USHF.L.U32 UR9, UR8, 0xb, URZ ;  /* 0x0000000b08097899 */ /* 0x000fe400080006ff */
[----:B------:R-:W-:Y:S02]  /*0610*/  USHF.L.U32 UR8, UR8, 0x1, URZ ;  /* 0x0000000108087899 */ /* 0x000fe400080006ff */
[----:B------:R-:W-:-:S04]  /*0620*/  UIADD3 UR6, UPT, UPT, -UR6, 0x100000, URZ ;  /* 0x0010000006067890 */ /* 0x000fc8000fffe1ff */
[----:B------:R-:W-:Y:S02]  /*0630*/  USHF.L.U32 UR7, UR6, 0xb, URZ ;  /* 0x0000000b06077899 */ /* 0x000fe400080006ff */
[----:B------:R-:W-:Y:S01]  /*0640*/  USHF.L.U32 UR6, UR6, 0x1, URZ ;  /* 0x0000000106067899 */ /* 0x000fe200080006ff */
[----:B------:R-:W3:Y:S03]  /*0650*/  FENCE.VIEW.ASYNC.S ;  /* 0x00000000000073c6 */ /* 0x000ee60000000000 */
[----:B---3--:R3:W4:Y:S08]  /*0660*/  SYNCS.EXCH.64 URZ, [UR4], UR8 ;  /* 0x0000000804ff75b2 */ /* 0x0087300008000100 */
[----:B------:R3:W1:Y:S01]  /*0670*/  SYNCS.EXCH.64 URZ, [UR4+0x108], UR6 ;  /* 0x0001080604ff75b2 */ /* 0x0006620008000100 */
        /* <DEDUP_REMOVED lines=63> */
[----:B------:R3:W1:Y:S02]  /*0a70*/  SYNCS.EXCH.64 URZ, [UR4+0x208], UR6 ;  /* 0x0002080604ff75b2 */ /* 0x0006640008000100 */
[----:B---34-:R-:W-:Y:S01]  /*0a80*/  NOP ;  /* 0x0000000000007918 */ /* 0x018fe20000000000 */
.L_x_10:
[----:B------:R-:W-:Y:S05]  /*0a90*/  BSYNC.RECONVERGENT B0 ;  /* 0x0000000000007941 */ /* 0x000fea0003800200 */
.L_x_9:
[----:B------:R-:W3:Y:S01]  /*0aa0*/  SHFL.IDX PT, R0, R91, RZ, 0x1f ;  /* 0x00001fff5b007589 */ /* 0x000ee200000e0000 */
[----:B------:R-:W-:Y:S01]  /*0ab0*/  NOP ;  /* 0x0000000000007918 */ /* 0x000fe20000000000 */
[----:B---3--:R-:W-:-:S13]  /*0ac0*/  ISETP.NE.AND P1, PT, R0, 0x1, PT ;  /* 0x000000010000780c */ /* 0x008fda0003f25270 */
[----:B------:R-:W-:Y:S05]  /*0ad0*/  @P1 BRA `(.L_x_11) ;  /* 0x0000000000541947 */ /* 0x000fea0003800000 */
        /* <DEDUP_REMOVED lines=10> */
[----:B------:R-:W-:Y:S01]  /*0b80*/  ELECT P1, URZ, PT ;  /* 0x0000000000ff782f */ /* 0x000fe20003820000 */
[----:B------:R-:W3:Y:S02]  /*0b90*/  FENCE.VIEW.ASYNC.S ;  /* 0x00000000000073c6 */ /* 0x000ee40000000000 */
[----:B---3--:R3:W4:Y:S08]  /*0ba0*/  SYNCS.EXCH.64 URZ, [UR4+0x210], UR8 ;  /* 0x0002100804ff75b2 */ /* 0x0087300008000100 */
[----:B------:R3:W1:Y:S01]  /*0bb0*/  SYNCS.EXCH.64 URZ, [UR4+0x230], UR6 ;  /* 0x0002300604ff75b2 */ /* 0x0006620008000100 */
[----:B------:R3:W1:Y:S01]  /*0bc0*/  SYNCS.EXCH.64 URZ, [UR4+0x218], UR8 ;  /* 0x0002180804ff75b2 */ /* 0x0006620008000100 */
[----:B------:R3:W1:Y:S01]  /*0bd0*/  SYNCS.EXCH.64 URZ, [UR4+0x238], UR6 ;  /* 0x0002380604ff75b2 */ /* 0x0006620008000100 */
[----:B------:R3:W1:Y:S01]  /*0be0*/  SYNCS.EXCH.64 URZ, [UR4+0x220], UR8 ;  /* 0x0002200804ff75b2 */ /* 0x0006620008000100 */
[----:B------:R3:W1:Y:S01]  /*0bf0*/  SYNCS.EXCH.64 URZ, [UR4+0x240], UR6 ;  /* 0x0002400604ff75b2 */ /* 0x0006620008000100 */
[----:B------:R3:W1:Y:S01]  /*0c00*/  SYNCS.EXCH.64 URZ, [UR4+0x228], UR8 ;  /* 0x0002280804ff75b2 */ /* 0x0006620008000100 */
[----:B------:R3:W1:Y:S01]  /*0c10*/  SYNCS.EXCH.64 URZ, [UR4+0x248], UR6 ;  /* 0x0002480604ff75b2 */ /* 0x0006620008000100 */
[----:B------:R-:W-:Y:S01]  /*0c20*/  NOP ;  /* 0x0000000000007918 */ /* 0x000fe20000000000 */
.L_x_11:
[----:B------:R-:W2:Y:S01]  /*0c30*/  SHFL.IDX PT, R0, R91, RZ, 0x1f ;  /* 0x00001fff5b007589 */ /* 0x000ea200000e0000 */
[----:B------:R-:W-:Y:S01]  /*0c40*/  NOP ;  /* 0x0000000000007918 */ /* 0x000fe20000000000 */
[----:B--2---:R-:W-:-:S13]  /*0c50*/  ISETP.NE.AND P1, PT, R0, 0x3, PT ;  /* 0x000000030000780c */ /* 0x004fda0003f25270 */
[----:B------:R-:W-:Y:S05]  /*0c60*/  @P1 BRA `(.L_x_12) ;  /* 0x00000000002c1947 */ /* 0x000fea0003800000 */
[----:B---3--:R-:W-:Y:S01]  /*0c70*/  UMOV UR4, 0x400 ;  /* 0x0000040000047882 */ /* 0x008fe20000000000 */
[----:B------:R-:W-:Y:S01]  /*0c80*/  UMOV UR5, 0x20 ;  /* 0x0000002000057882 */ /* 0x000fe20000000000 */
[----:B------:R-:W-:Y:S02]  /*0c90*/  ULEA UR6, UR58, UR4, 0x18 ;  /* 0x000000043a067291 */ /* 0x000fe4000f8ec0ff */
[----:B------:R-:W-:-:S04]  /*0ca0*/  UIADD3 UR4, UPT, UPT, -UR5, 0x100000, URZ ;  /* 0x0010000005047890 */ /* 0x000fc8000fffe1ff */
[----:B------:R-:W-:Y:S02]  /*0cb0*/  USHF.L.U32 UR5, UR4, 0xb, URZ ;  /* 0x0000000b04057899 */ /* 0x000fe400080006ff */
[----:B------:R-:W-:Y:S01]  /*0cc0*/  USHF.L.U32 UR4, UR4, 0x1, URZ ;  /* 0x0000000104047899 */ /* 0x000fe200080006ff */
[----:B------:R-:W-:Y:S01]  /*0cd0*/  ELECT P1, URZ, PT ;  /* 0x0000000000ff782f */ /* 0x000fe20003820000 */
[----:B------:R-:W2:Y:S10]  /*0ce0*/  FENCE.VIEW.ASYNC.S ;  /* 0x00000000000073c6 */ /* 0x000eb40000000000 */
[----:B--2---:R2:W3:Y:S01]  /*0cf0*/  SYNCS.EXCH.64 URZ, [UR6+0x250], UR4 ;  /* 0x0002500406ff75b2 */ /* 0x0044e20008000100 */
[----:B------:R2:W1:Y:S01]  /*0d00*/  SYNCS.EXCH.64 URZ, [UR6+0x258], UR4 ;  /* 0x0002580406ff75b2 */ /* 0x0004620008000100 */
[----:B------:R-:W-:Y:S01]  /*0d10*/  NOP ;  /* 0x0000000000007918 */ /* 0x000fe20000000000 */
.L_x_12:
[----:B------:R-:W4:Y:S01]  /*0d20*/  SHFL.IDX PT, R0, R91, RZ, 0x1f ;  /* 0x00001fff5b007589 */ /* 0x000f2200000e0000 */
[----:B------:R-:W-:Y:S01]  /*0d30*/  NOP ;  /* 0x0000000000007918 */ /* 0x000fe20000000000 */
[----:B----4-:R-:W-:-:S13]  /*0d40*/  ISETP.NE.AND P1, PT, R0, 0x4, PT ;  /* 0x000000040000780c */ /* 0x010fda0003f25270 */
[----:B------:R-:W-:Y:S05]  /*0d50*/  @P1 BRA `(.L_x_13) ;  /* 0x0000000000481947 */ /* 0x000fea0003800000 */
[----:B--23--:R-:W-:Y:S01]  /*0d60*/  UMOV UR4, 0x720 ;  /* 0x0000072000047882 */ /* 0x00cfe20000000000 */
[----:B------:R-:W-:Y:S01]  /*0d70*/  UMOV UR6, 0x400 ;  /* 0x0000040000067882 */ /* 0x000fe20000000000 */
[----:B------:R-:W-:Y:S01]  /*0d80*/  USEL UR4, UR4, 0x620, UP4 ;  /* 0x0000062004047887 */ /* 0x000fe2000a000000 */
        /* <DEDUP_REMOVED lines=9> */
[----:B------:R-:W2:Y:S02]  /*0e20*/  FENCE.VIEW.ASYNC.S ;  /* 0x00000000000073c6 */ /* 0x000ea40000000000 */
[----:B--2---:R4:W2:Y:S08]  /*0e30*/  SYNCS.EXCH.64 URZ, [UR6+0x260], UR8 ;  /* 0x0002600806ff75b2 */ /* 0x0048b00008000100 */
[----:B------:R4:W3:Y:S01]  /*0e40*/  SYNCS.EXCH.64 URZ, [UR6+0x270], UR4 ;  /* 0x0002700406ff75b2 */ /* 0x0008e20008000100 */
[----:B------:R4:W1:Y:S01]  /*0e50*/  SYNCS.EXCH.64 URZ, [UR6+0x268], UR8 ;  /* 0x0002680806ff75b2 */ /* 0x0008620008000100 */
[----:B------:R4:W1:Y:S02]  /*0e60*/  SYNCS.EXCH.64 URZ, [UR6+0x278], UR4 ;  /* 0x0002780406ff75b2 */ /* 0x0008640008000100 */
[----:B----4-:R-:W-:Y:S01]  /*0e70*/  NOP ;  /* 0x0000000000007918 */ /* 0x010fe20000000000 */
.L_x_13:
[----:B------:R-:W4:Y:S01]  /*0e80*/  SHFL.IDX PT, R0, R91, RZ, 0x1f ;  /* 0x00001fff5b007589 */ /* 0x000f2200000e0000 */
[----:B------:R-:W-:Y:S01]  /*0e90*/  NOP ;  /* 0x0000000000007918 */ /* 0x000fe20000000000 */
[----:B----4-:R-:W-:-:S13]  /*0ea0*/  ISETP.NE.AND P1, PT, R0, 0x5, PT ;  /* 0x000000050000780c */ /* 0x010fda0003f25270 */
[----:B------:R-:W-:Y:S05]  /*0eb0*/  @P1 BRA `(.L_x_14) ;  /* 0x0000000000541947 */ /* 0x000fea0003800000 */
[----:B--23--:R-:W-:Y:S01]  /*0ec0*/  UMOV UR4, 0x400 ;  /* 0x0000040000047882 */ /* 0x00cfe20000000000 */
        /* <DEDUP_REMOVED lines=14> */
[----:B------:R4:W1:Y:S01]  /*0fb0*/  SYNCS.EXCH.64 URZ, [UR4+0x2a8], UR8 ;  /* 0x0002a80804ff75b2 */ /* 0x0008620008000100 */
[----:B------:R4:W1:Y:S01]  /*0fc0*/  SYNCS.EXCH.64 URZ, [UR4+0x290], UR6 ;  /* 0x0002900604ff75b2 */ /* 0x0008620008000100 */
[----:B------:R4:W1:Y:S01]  /*0fd0*/  SYNCS.EXCH.64 URZ, [UR4+0x2b0], UR8 ;  /* 0x0002b00804ff75b2 */ /* 0x0008620008000100 */
[----:B------:R4:W1:Y:S01]  /*0fe0*/  SYNCS.EXCH.64 URZ, [UR4+0x298], UR6 ;  /* 0x0002980604ff75b2 */ /* 0x0008620008000100 */
[----:B------:R4:W1:Y:S02]  /*0ff0*/  SYNCS.EXCH.64 URZ, [UR4+0x2b8], UR8 ;  /* 0x0002b80804ff75b2 */ /* 0x0008640008000100 */
[----:B----4-:R-:W-:Y:S01]  /*1000*/  NOP ;  /* 0x0000000000007918 */ /* 0x010fe20000000000 */
.L_x_14:
[----:B------:R-:W4:Y:S01]  /*1010*/  SHFL.IDX PT, R0, R91, RZ, 0x1f ;  /* 0x00001fff5b007589 */ /* 0x000f2200000e0000 */
[----:B------:R-:W-:Y:S01]  /*1020*/  ISETP.NE.OR P0, PT, RZ, UR22, !P0 ;  /* 0x00000016ff007c0c */ /* 0x000fe2000c705670 */
[----:B------:R-:W-:Y:S01]  /*1030*/  NOP ;  /* 0x0000000000007918 */ /* 0x000fe20000000000 */
[----:B----4-:R-:W-:-:S13]  /*1040*/  ISETP.NE.AND P1, PT, R0, 0x3, PT ;  /* 0x000000030000780c */ /* 0x010fda0003f25270 */
[----:B------:R-:W-:Y:S05]  /*1050*/  @P1 BRA `(.L_x_15) ;  /* 0x0000000000341947 */ /* 0x000fea0003800000 */
[----:B--23--:R-:W-:Y:S01]  /*1060*/  UMOV UR4, 0x400 ;  /* 0x0000040000047882 */ /* 0x00cfe20000000000 */
[----:B------:R-:W-:Y:S01]  /*1070*/  UMOV UR6, 0x20 ;  /* 0x0000002000067882 */ /* 0x000fe20000000000 */
[----:B------:R-:W-:Y:S02]  /*1080*/  ULEA UR4, UR58, UR4, 0x18 ;  /* 0x000000043a047291 */ /* 0x000fe4000f8ec0ff */
[----:B------:R-:W-:-:S04]  /*1090*/  UIADD3 UR6, UPT, UPT, -UR6, 0x100000, URZ ;  /* 0x0010000006067890 */ /* 0x000fc8000fffe1ff */
[----:B------:R-:W-:Y:S02]  /*10a0*/  USHF.L.U32 UR7, UR6, 0xb, URZ ;  /* 0x0000000b06077899 */ /* 0x000fe400080006ff */
[----:B------:R-:W-:Y:S01]  /*10b0*/  USHF.L.U32 UR6, UR6, 0x1, URZ ;  /* 0x0000000106067899 */ /* 0x000fe200080006ff */
[----:B------:R-:W-:Y:S01]  /*10c0*/  ELECT P1, URZ, PT ;  /* 0x0000000000ff782f */ /* 0x000fe20003820000 */
[----:B------:R-:W2:Y:S10]  /*10d0*/  FENCE.VIEW.ASYNC.S ;  /* 0x00000000000073c6 */ /* 0x000eb40000000000 */
[----:B--2---:R4:W2:Y:S01]  /*10e0*/  SYNCS.EXCH.64 URZ, [UR4+0x2c0], UR6 ;  /* 0x0002c00604ff75b2 */ /* 0x0048a20008000100 */
[----:B------:R4:W3:Y:S01]  /*10f0*/  SYNCS.EXCH.64 URZ, [UR4+0x2d0], UR6 ;  /* 0x0002d00604ff75b2 */ /* 0x0008e20008000100 */
[----:B------:R4:W1:Y:S01]  /*1100*/  SYNCS.EXCH.64 URZ, [UR4+0x2c8], UR6 ;  /* 0x0002c80604ff75b2 */ /* 0x0008620008000100 */
[----:B------:R4:W1:Y:S02]  /*1110*/  SYNCS.EXCH.64 URZ, [UR4+0x2d8], UR6 ;  /* 0x0002d80604ff75b2 */ /* 0x0008640008000100 */
[----:B----4-:R-:W-:Y:S01]  /*1120*/  NOP ;  /* 0x0000000000007918 */ /* 0x010fe20000000000 */
.L_x_15:
[----:B------:R-:W-:Y:S01]  /*1130*/  VOTEU.ALL UP0, P0 ;  /* 0x0000000000ff7886 */ /* 0x000fe20000000000 */
[----:B--23--:R-:W-:Y:S01]  /*1140*/  UMOV UR4, 0x20 ;  /* 0x0000002000047882 */ /* 0x00cfe20000000000 */
[----:B------:R-:W2:Y:S01]  /*1150*/  LDCU UR7, c[0x0][0x36c] ;  /* 0x00006d80ff0777ac */ /* 0x000ea20008000800 */
[----:B------:R-:W-:Y:S01]  /*1160*/  NOP ;  /* 0x0000000000007918 */ /* 0x000fe20000000000 */
[----:B------:R-:W-:Y:S01]  /*1170*/  LOP3.LUT R0, R99, 0x1f, RZ, 0xc0, !PT ;  /* 0x0000001f63007812 */ /* 0x000fe200078ec0ff */
[----:B------:R-:W-:Y:S01]  /*1180*/  @!UP0 UMOV UR6, 0x400 ;  /* 0x0000040000068882 */ /* 0x000fe20000000000 */
[----:B------:R-:W-:-:S04]  /*1190*/  @!UP0 UIADD3 UR4, UPT, UPT, -UR4, 0x100000, URZ ;  /* 0x0010000004048890 */ /* 0x000fc8000fffe1ff */
[----:B------:R-:W-:Y:S02]  /*11a0*/  @!UP0 USHF.L.U32 UR5, UR4, 0xb, URZ ;  /* 0x0000000b04058899 */ /* 0x000fe400080006ff */
[----:B------:R-:W-:Y:S02]  /*11b0*/  @!UP0 USHF.L.U32 UR4, UR4, 0x1, URZ ;  /* 0x0000000104048899 */ /* 0x000fe400080006ff */
[----:B------:R-:W-:Y:S01]  /*11c0*/  @!UP0 ULEA UR6, UR58, UR6, 0x18 ;  /* 0x000000063a068291 */ /* 0x000fe2000f8ec0ff */
[----:B------:R-:W-:Y:S01]  /*11d0*/  VOTEU.ALL UP0, P0 ;  /* 0x0000000000ff7886 */ /* 0x000fe20000000000 */
[----:B------:R-:W-:Y:S02]  /*11e0*/  UISETP.NE.AND UP5, UPT, UR22, URZ, UPT ;  /* 0x000000ff1600728c */ /* 0x000fe4000bfa5270 */
[----:B--2---:R-:W-:Y:S01]  /*11f0*/  UISETP.EQ.U32.AND UP6, UPT, UR7, 0x1, UPT ;  /* 0x000000010700788c */ /* 0x004fe2000bfc2070 */
[----:B------:R-:W2:Y:S07]  /*1200*/  FENCE.VIEW.ASYNC.S ;  /* 0x00000000000073c6 */ /* 0x000eae0000000000 */
[----:B--2---:R2:W3:Y:S01]  /*1210*/  @!UP0 SYNCS.EXCH.64 URZ, [UR6+0x2e0], UR4 ;  /* 0x0002e00406ff85b2 */ /* 0x0044e20008000100 */
[----:B------:R-:W-:Y:S05]  /*1220*/  BRA.U !UP6, `(.L_x_16) ;  /* 0x000000010e087547 */ /* 0x000fea000b800000 */
[----:B-1-3--:R-:W-:Y:S01]  /*1230*/  UCGABAR_ARV ;  /* 0x00000000000079c7 */ /* 0x00afe20008000000 */
[----:B------:R-:W-:Y:S05]  /*1240*/  BRA `(.L_x_17) ;  /* 0x0000000000047947 */ /* 0x000fea0003800000 */
.L_x_16:
[----:B-1-3--:R-:W-:Y:S01]  /*1250*/  NOP ;  /* 0x0000000000007918 */ /* 0x00afe20000000000 */
.L_x_17:
[----:B------:R-:W1:Y:S01]  /*1260*/  S2UR UR25, SR_CTAID.X ;  /* 0x00000000001979c3 */ /* 0x000e620000002500 */
[----:B------:R-:W-:-:S05]  /*1270*/  CS2R.32 R3, SR_CgaSize ;  /* 0x0000000000037805 */ /* 0x000fca0000008a00 */
[----:B------:R-:W-:-:S05]  /*1280*/  IMAD R3, R3, -0xa0, RZ ;  /* 0xffffff6003037824 */ /* 0x000fca00078e02ff */
[----:B--2---:R-:W-:-:S14]  /*1290*/  R2UR UR5, R3 ;  /* 0x00000000030572ca */ /* 0x004fdc00000e0000 */
[----:B------:R-:W2:Y:S01]  /*12a0*/  LDCU UR5, c[0x0][UR5+0x2b0] ;  /* 0x00005600050577ac */ /* 0x000ea20008000800 */
[----:B------:R-:W-:-:S05]  /*12b0*/  CS2R.32 R3, SR_CgaSize ;  /* 0x0000000000037805 */ /* 0x000fca0000008a00 */
[----:B------:R-:W-:-:S05]  /*12c0*/  IMAD R3, R3, -0xa0, RZ ;  /* 0xffffff6003037824 */ /* 0x000fca00078e02ff */
[----:B------:R-:W-:-:S14]  /*12d0*/  R2UR UR4, R3 ;  /* 0x00000000030472ca */ /* 0x000fdc00000e0000 */
[----:B------:R-:W3:Y:S01]  /*12e0*/  LDCU UR4, c[0x0][UR4+0x2b4] ;  /* 0x00005680040477ac */ /* 0x000ee20008000800 */
[----:B------:R-:W4:Y:S01]  /*12f0*/  S2UR UR32, SR_CTAID.Y ;  /* 0x00000000002079c3 */ /* 0x000f220000002600 */
[----:B------:R-:W-:-:S05]  /*1300*/  CS2R.32 R3, SR_CgaSize ;  /* 0x0000000000037805 */ /* 0x000fca0000008a00 */
[----:B------:R-:W-:-:S05]  /*1310*/  IMAD R3, R3, -0xa0, RZ ;  /* 0xffffff6003037824 */ /* 0x000fca00078e02ff */
[----:B------:R-:W-:-:S14]  /*1320*/  R2UR UR62, R3 ;  /* 0x00000000033e72ca */ /* 0x000fdc00000e0000 */
[----:B------:R-:W3:Y:S01]  /*1330*/  LDCU UR62, c[0x0][UR62+0x2a0] ;  /* 0x000054003e3e77ac */ /* 0x000ee20008000800 */
[----:B------:R-:W-:-:S05]  /*1340*/  CS2R.32 R3, SR_CgaSize ;  /* 0x0000000000037805 */ /* 0x000fca0000008a00 */
[----:B------:R-:W-:-:S05]  /*1350*/  IMAD R3, R3, -0xa0, RZ ;  /* 0xffffff6003037824 */ /* 0x000fca00078e02ff */
[----:B------:R-:W-:-:S14]  /*1360*/  R2UR UR59, R3 ;  /* 0x00000000033b72ca */ /* 0x000fdc00000e0000 */
[----:B------:R-:W3:Y:S01]  /*1370*/  LDCU UR59, c[0x0][UR59+0x2a4] ;  /* 0x000054803b3b77ac */ /* 0x000ee20008000800 */
[----:B------:R-:W-:Y:S01]  /*1380*/  UISETP.GT.U32.AND UP0, UPT, UR27, 0xffff, UPT ;  /* 0x0000ffff1b00788c */ /* 0x000fe2000bf04070 */
[----:B------:R-:W3:Y:S01]  /*1390*/  LDCU UR23, c[0x0][0xb24] ;  /* 0x00016480ff1777ac */ /* 0x000ee20008000800 */
[----:B------:R-:W3:Y:S01]  /*13a0*/  LDCU UR45, c[0x0][0xb24] ;  /* 0x00016480ff2d77ac */ /* 0x000ee20008000800 */
[----:B-1----:R-:W-:Y:S01]  /*13b0*/  I2FP.F32.U32 R3, UR25 ;  /* 0x0000001900037c45 */ /* 0x002fe20008201000 */
[----:B------:R-:W1:Y:S04]  /*13c0*/  LDCU UR30, c[0x0][0xb30] ;  /* 0x00016600ff1e77ac */ /* 0x000e680008000800 */
[----:B--2---:R-:W-:Y:S01]  /*13d0*/  FMUL R3, R3, UR5 ;  /* 0x0000000503037c20 */ /* 0x004fe20008400000 */
[----:B------:R-:W-:Y:S01]  /*13e0*/  USEL UR5, UR27, 0xffff, !UP0 ;  /* 0x0000ffff1b057887 */ /* 0x000fe2000c000000 */
[----:B----4-:R-:W-:Y:S01]  /*13f0*/  I2FP.F32.U32 R2, UR32 ;  /* 0x0000002000027c45 */ /* 0x010fe20008201000 */
[----:B------:R-:W-:-:S03]  /*1400*/  USHF.L.U32 UR28, UR58, 0x8, URZ ;  /* 0x000000083a1c7899 */ /* 0x000fc600080006ff */
[----:B------:R-:W2:Y:S01]  /*1410*/  F2I.U32.TRUNC.NTZ R3, R3 ;  /* 0x0000000300037305 */ /* 0x000ea2000020f000 */
[----:B------:R-:W-:Y:S01]  /*1420*/  ULOP3.LUT UR24, UR5, 0xffff, URZ, 0xc0, !UPT ;  /* 0x0000ffff05187892 */ /* 0x000fe2000f8ec0ff */
[----:B---3--:R-:W-:Y:S01]  /*1430*/  FMUL R2, R2, UR4 ;  /* 0x0000000402027c20 */ /* 0x008fe20008400000 */
[----:B------:R-:W-:-:S05]  /*1440*/  UMOV UR11, 0x55 ;  /* 0x00000055000b7882 */ /* 0x000fca0000000000 */
[----:B------:R-:W3:Y:S01]  /*1450*/  F2I.U32.TRUNC.NTZ R2, R2 ;  /* 0x0000000200027305 */ /* 0x000ee2000020f000 */
[----:B--2---:R-:W-:Y:S02]  /*1460*/  R2UR UR4, R3 ;  /* 0x00000000030472ca */ /* 0x004fe400000e0000 */
[----:B------:R-:W-:Y:S02]  /*1470*/  PRMT R3, RZ, 0x7610, R3 ;  /* 0x00007610ff037816 */ /* 0x000fe40000000003 */
[----:B---3--:R-:W-:Y:S02]  /*1480*/  R2UR UR6, R2 ;  /* 0x00000000020672ca */ /* 0x008fe400000e0000 */
[----:B------:R-:W-:-:S07]  /*1490*/  PRMT R2, RZ, 0x7610, R2 ;  /* 0x00007610ff027816 */ /* 0x000fce0000000002 */
[----:B------:R-:W-:-:S04]  /*14a0*/  UIADD3 UR5, UPT, UPT, -UR4, URZ, URZ ;  /* 0x000000ff04057290 */ /* 0x000fc8000fffe1ff */
[----:B------:R-:W-:Y:S02]  /*14b0*/  UIMAD UR62, UR62, UR5, UR25 ;  /* 0x000000053e3e72a4 */ /* 0x000fe4000f8e0219 */
[----:B------:R-:W-:-:S04]  /*14c0*/  UIADD3 UR4, UPT, UPT, -UR6, URZ, URZ ;  /* 0x000000ff06047290 */ /* 0x000fc8000fffe1ff */
[----:B------:R-:W-:Y:S01]  /*14d0*/  UIMAD UR59, UR59, UR4, UR32 ;  /* 0x000000043b3b72a4 */ /* 0x000fe2000f8e0220 */
[----:B-1----:R-:W-:Y:S11]  /*14e0*/  BRA.U UP5, `(.L_x_18) ;  /* 0x00000001055c7547 */ /* 0x002ff6000b800000 */
[----:B------:R-:W-:Y:S02]  /*14f0*/  UISETP.GT.U32.AND UP0, UPT, UR62, 0x1, UPT ;  /* 0x000000013e00788c */ /* 0x000fe4000bf04070 */
[----:B------:R-:W-:Y:S02]  /*1500*/  ULOP3.LUT UR10, UR62, 0xfffffffe, URZ, 0xc0, !UPT ;  /* 0xfffffffe3e0a7892 */ /* 0x000fe4000f8ec0ff */
[----:B------:R-:W-:Y:S02]  /*1510*/  UISETP.NE.AND UP3, UPT, UR59, URZ, UP0 ;  /* 0x000000ff3b00728c */ /* 0x000fe40008765270 */
[----:B------:R-:W-:Y:S02]  /*1520*/  UISETP.NE.AND UP2, UPT, UR59, 0x1, UP0 ;  /* 0x000000013b00788c */ /* 0x000fe40008745270 */
[----:B------:R-:W-:Y:S02]  /*1530*/  UISETP.NE.AND UP1, UPT, UR59, 0x2, UP0 ;  /* 0x000000023b00788c */ /* 0x000fe40008725270 */
[----:B------:R-:W-:-:S02]  /*1540*/  UISETP.NE.AND UP0, UPT, UR59, 0x3, UP0 ;  /* 0x000000033b00788c */ /* 0x000fc40008705270 */
[----:B------:R-:W-:Y:S02]  /*1550*/  USEL UR6, URZ, 0x1, UP3 ;  /* 0x00000001ff067887 */ /* 0x000fe40009800000 */
[----:B------:R-:W-:Y:S02]  /*1560*/  USEL UR5, URZ, 0x4, UP2 ;  /* 0x00000004ff057887 */ /* 0x000fe40009000000 */
[----:B------:R-:W-:Y:S02]  /*1570*/  USEL UR4, URZ, 0x10, UP1 ;  /* 0x00000010ff047887 */ /* 0x000fe40008800000 */
[----:B------:R-:W-:Y:S02]  /*1580*/  USEL UR9, URZ, 0x40, UP0 ;  /* 0x00000040ff097887 */ /* 0x000fe40008000000 */
[----:B------:R-:W-:Y:S02]  /*1590*/  USEL UR8, URZ, 0x2, UP3 ;  /* 0x00000002ff087887 */ /* 0x000fe40009800000 */
[----:B------:R-:W-:-:S02]  /*15a0*/  UIADD3 UR4, UPT, UPT, UR4, UR5, UR6 ;  /* 0x0000000504047290 */ /* 0x000fc4000fffe006 */
[----:B------:R-:W-:Y:S02]  /*15b0*/  USEL UR6, URZ, 0x20, UP1 ;  /* 0x00000020ff067887 */ /* 0x000fe40008800000 */
[----:B------:R-:W-:Y:S02]  /*15c0*/  USEL UR7, URZ, 0x8, UP2 ;  /* 0x00000008ff077887 */ /* 0x000fe40009000000 */
[----:B------:R-:W-:Y:S02]  /*15d0*/  UIADD3 UR5, UPT, UPT, UR8, UR9, UR4 ;  /* 0x0000000908057290 */ /* 0x000fe4000fffe004 */
[----:B------:R-:W-:Y:S02]  /*15e0*/  ULEA UR4, UR59, UR10, 0x1 ;  /* 0x0000000a3b047291 */ /* 0x000fe4000f8e08ff */
[----:B------:R-:W-:Y:S02]  /*15f0*/  USEL UR8, URZ, 0x80, UP0 ;  /* 0x00000080ff087887 */ /* 0x000fe40008000000 */
[----:B------:R-:W-:-:S03]  /*1600*/  UIADD3 UR5, UPT, UPT, UR6, UR7, UR5 ;  /* 0x0000000706057290 */ /* 0x000fc6000fffe005 */
[----:B------:R-:W-:Y:S01]  /*1610*/  UMOV UR6, 0x3 ;  /* 0x0000000300067882 */ /* 0x000fe20000000000 */
[----:B------:R-:W-:Y:S02]  /*1620*/  UIADD3 UR5, UPT, UPT, UR5, UR8, URZ ;  /* 0x0000000805057290 */ /* 0x000fe4000fffe0ff */
[----:B------:R-:W-:-:S04]  /*1630*/  USHF.L.U32 UR4, UR6, UR4, URZ ;  /* 0x0000000406047299 */ /* 0x000fc800080006ff */
[----:B------:R-:W-:Y:S02]  /*1640*/  MOV R3, UR5 ;  /* 0x0000000500037c02 */ /* 0x000fe40008000f00 */
[----:B------:R-:W-:-:S07]  /*1650*/  MOV R2, UR4 ;  /* 0x0000000400027c02 */ /* 0x000fce0008000f00 */
.L_x_18:
[----:B------:R-:W1:Y:S01]  /*1660*/  S2UR UR36, SR_CTAID.Z ;  /* 0x00000000002479c3 */ /* 0x000e620000002700 */
[----:B------:R-:W-:Y:S02]  /*1670*/  UISETP.GE.AND UP0, UPT, UR23, 0x1, UPT ;  /* 0x000000011700788c */ /* 0x000fe4000bf06270 */
[----:B------:R-:W-:Y:S02]  /*1680*/  UISETP.NE.AND UP3, UPT, UR22, 0x2, UPT ;  /* 0x000000021600788c */ /* 0x000fe4000bf65270 */
[----:B------:R-:W-:Y:S02]  /*1690*/  ULOP3.LUT UR28, UR28, 0x600, URZ, 0xc0, !UPT ;  /* 0x000006001c1c7892 */ /* 0x000fe4000f8ec0ff */
[----:B------:R-:W-:Y:S01]  /*16a0*/  USHF.L.U32 UR24, UR11, UR24, URZ ;  /* 0x000000180b187299 */ /* 0x000fe200080006ff */
[----:B------:R-:W-:Y:S02]  /*16b0*/  UMOV UR20, UR25 ;  /* 0x0000001900147c82 */ /* 0x000fe40008000000 */
[----:B------:R-:W-:Y:S09]  /*16c0*/  BRA.U !UP0, `(.L_x_19) ;  /* 0x0000000108d47547 */ /* 0x000ff2000b800000 */
[----:B------:R-:W2:Y:S01]  /*16d0*/  LDCU.128 UR12, c[0x0][0xb10] ;  /* 0x00016200ff0c77ac */ /* 0x000ea20008000c00 */
[----:B------:R-:W3:Y:S01]  /*16e0*/  LDCU UR6, c[0x0][0x370] ;  /* 0x00006e00ff0677ac */ /* 0x000ee20008000800 */
[----:B------:R-:W4:Y:S01]  /*16f0*/  LDCU UR5, c[0x0][0x374] ;  /* 0x00006e80ff0577ac */ /* 0x000f220008000800 */
[----:B------:R-:W1:Y:S01]  /*1700*/  LDCU UR26, c[0x0][0xb0c] ;  /* 0x00016180ff1a77ac */ /* 0x000e620008000800 */
[----:B------:R-:W1:Y:S01]  /*1710*/  LDCU UR4, c[0x0][0xb20] ;  /* 0x00016400ff0477ac */ /* 0x000e620008000800 */
[----:B------:R-:W1:Y:S01]  /*1720*/  LDCU.64 UR8, c[0x0][0xb28] ;  /* 0x00016500ff0877ac */ /* 0x000e620008000a00 */
[----:B--2---:R-:W-:Y:S02]  /*1730*/  UISETP.NE.AND UP0, UPT, UR14, 0x1, UPT ;  /* 0x000000010e00788c */ /* 0x004fe4000bf05270 */
[----:B----4-:R-:W-:Y:S02]  /*1740*/  UIMAD.WIDE.U32 UR10, UR5, UR15, URZ ;  /* 0x0000000f050a72a5 */ /* 0x010fe4000f8e00ff */
[----:B---3--:R-:W-:-:S02]  /*1750*/  UIMAD.WIDE.U32 UR18, UR6, UR12, URZ ;  /* 0x0000000c061272a5 */ /* 0x008fc4000f8e00ff */
[----:B-1----:R-:W-:Y:S02]  /*1760*/  UISETP.NE.AND UP1, UPT, UR26, 0x1, UPT ;  /* 0x000000011a00788c */ /* 0x002fe4000bf25270 */
[----:B------:R-:W-:Y:S01]  /*1770*/  UISETP.NE.AND UP2, UPT, UR23, 0x1, UPT ;  /* 0x000000011700788c */ /* 0x000fe2000bf45270 */
[----:B------:R-:W-:Y:S02]  /*1780*/  UMOV UR10, UR11 ;  /* 0x0000000b000a7c82 */ /* 0x000fe40008000000 */
[----:B------:R-:W-:Y:S01]  /*1790*/  UMOV UR18, UR19 ;  /* 0x0000001300127c82 */ /* 0x000fe20008000000 */
[----:B------:R-:W-:Y:S02]  /*17a0*/  @UP0 USHF.R.U32.HI UR5, URZ, UR4, UR10 ;  /* 0x00000004ff050299 */ /* 0x000fe4000801160a */
[----:B------:R-:W-:Y:S02]  /*17b0*/  UIMAD.WIDE.U32 UR20, UR32, UR15, URZ ;  /* 0x0000000f201472a5 */ /* 0x000fe4000f8e00ff */
[----:B------:R-:W-:-:S02]  /*17c0*/  UIMAD.WIDE.U32 UR10, UR5, UR8, URZ ;  /* 0x00000008050a72a5 */ /* 0x000fc4000f8e00ff */
[----:B------:R-:W-:Y:S02]  /*17d0*/  @UP1 USHF.R.U32.HI UR6, URZ, UR13, UR18 ;  /* 0x0000000dff061299 */ /* 0x000fe40008011612 */
[----:B------:R-:W-:Y:S02]  /*17e0*/  UIMAD.WIDE.U32 UR16, UR25, UR12, URZ ;  /* 0x0000000c191072a5 */ /* 0x000fe4000f8e00ff */
[----:B------:R-:W-:Y:S01]  /*17f0*/  UIMAD.WIDE.U32 UR18, UR6, UR8, URZ ;  /* 0x00000008061272a5 */ /* 0x000fe2000f8e00ff */
[----:B------:R-:W-:Y:S01]  /*1800*/  UMOV UR20, UR21 ;  /* 0x0000001500147c82 */ /* 0x000fe20008000000 */
[----:B------:R-:W-:Y:S01]  /*1810*/  UMOV UR10, UR11 ;  /* 0x0000000b000a7c82 */ /* 0x000fe20008000000 */
[----:B------:R-:W-:Y:S02]  /*1820*/  USHF.R.U32.HI UR20, URZ, UR4, UR20 ;  /* 0x00000004ff147299 */ /* 0x000fe40008011614 */
[----:B------:R-:W-:Y:S02]  /*1830*/  @UP2 USHF.R.U32.HI UR5, URZ, UR9, UR10 ;  /* 0x00000009ff052299 */ /* 0x000fe4000801160a */
[----:B------:R-:W-:Y:S01]  /*1840*/  UMOV UR7, UR19 ;  /* 0x0000001300077c82 */ /* 0x000fe20008000000 */
[----:B------:R-:W-:Y:S01]  /*1850*/  UMOV UR16, UR17 ;  /* 0x0000001100107c82 */ /* 0x000fe20008000000 */
[----:B------:R-:W-:-:S02]  /*1860*/  @UP2 USHF.R.U32.HI UR6, URZ, UR9, UR7 ;  /* 0x00000009ff062299 */ /* 0x000fc40008011607 */
[----:B------:R-:W-:Y:S02]  /*1870*/  USHF.R.U32.HI UR16, URZ, UR13, UR16 ;  /* 0x0000000dff107299 */ /* 0x000fe40008011610 */
[----:B------:R-:W-:Y:S02]  /*1880*/  USEL UR4, UR32, UR20, !UP0 ;  /* 0x0000001420047287 */ /* 0x000fe4000c000000 */
[----:B------:R-:W-:Y:S02]  /*1890*/  UIMAD UR7, UR5, UR23, URZ ;  /* 0x00000017050772a4 */ /* 0x000fe4000f8e02ff */
[----:B------:R-:W-:Y:S02]  /*18a0*/  USEL UR5, UR25, UR16, !UP1 ;  /* 0x0000001019057287 */ /* 0x000fe4000c800000 */
[----:B------:R-:W-:Y:S02]  /*18b0*/  UIMAD UR12, UR6, UR23, URZ ;  /* 0x00000017060c72a4 */ /* 0x000fe4000f8e02ff */
[----:B------:R-:W-:-:S02]  /*18c0*/  UISETP.GE.AND UP0, UPT, UR4, UR7, UPT ;  /* 0x000000070400728c */ /* 0x000fc4000bf06270 */
[----:B------:R-:W-:Y:S02]  /*18d0*/  UIMAD.WIDE.U32 UR10, UR4, UR8, URZ ;  /* 0x00000008040a72a5 */ /* 0x000fe4000f8e00ff */
[----:B------:R-:W-:Y:S02]  /*18e0*/  UISETP.GE.OR UP0, UPT, UR5, UR12, UP0 ;  /* 0x0000000c0500728c */ /* 0x000fe40008706670 */
[----:B------:R-:W-:Y:S02]  /*18f0*/  UIMAD.WIDE.U32 UR12, UR5, UR8, URZ ;  /* 0x00000008050c72a5 */ /* 0x000fe4000f8e00ff */
[----:B------:R-:W-:Y:S01]  /*1900*/  UIADD3 UR10, UPT, UPT, -UR4, URZ, URZ ;  /* 0x000000ff040a7290 */ /* 0x000fe2000fffe1ff */
[----:B------:R-:W-:Y:S01]  /*1910*/  UMOV UR8, UR11 ;  /* 0x0000000b00087c82 */ /* 0x000fe20008000000 */
[----:B------:R-:W-:Y:S02]  /*1920*/  UIADD3 UR20, UPT, UPT, -UR5, URZ, URZ ;  /* 0x000000ff05147290 */ /* 0x000fe4000fffe1ff */
[----:B------:R-:W-:-:S03]  /*1930*/  USHF.R.U32.HI UR8, URZ, UR9, UR8 ;  /* 0x00000009ff087299 */ /* 0x000fc60008011608 */
[----:B------:R-:W-:Y:S01]  /*1940*/  @!UP0 UMOV UR7, UR13 ;  /* 0x0000000d00078c82 */ /* 0x000fe20008000000 */
[----:B------:R-:W-:Y:S02]  /*1950*/  UIMAD UR32, UR14, UR10, UR32 ;  /* 0x0000000a0e2072a4 */ /* 0x000fe4000f8e0220 */
[----:B------:R-:W-:Y:S02]  /*1960*/  USEL UR8, UR4, UR8, !UP2 ;  /* 0x0000000804087287 */ /* 0x000fe4000d000000 */
[----:B------:R-:W-:Y:S02]  /*1970*/  @!UP0 USHF.R.U32.HI UR7, URZ, UR9, UR7 ;  /* 0x00000009ff078299 */ /* 0x000fe40008011607 */
[----:B------:R-:W-:Y:S02]  /*1980*/  UIADD3 UR9, UPT, UPT, -UR8, URZ, URZ ;  /* 0x000000ff08097290 */ /* 0x000fe4000fffe1ff */
[----:B------:R-:W-:Y:S02]  /*1990*/  @!UP0 USEL UR7, UR5, UR7, !UP2 ;  /* 0x0000000705078287 */ /* 0x000fe4000d000000 */
[----:B------:R-:W-:-:S02]  /*19a0*/  UIMAD UR9, UR23, UR9, UR4 ;  /* 0x00000009170972a4 */ /* 0x000fc4000f8e0204 */
[----:B------:R-:W-:Y:S02]  /*19b0*/  @!UP0 UIADD3 UR8, UPT, UPT, UR8, -UR7, URZ ;  /* 0x8000000708088290 */ /* 0x000fe4000fffe0ff */
[----:B------:R-:W-:Y:S02]  /*19c0*/  @!UP0 UIMAD UR6, UR9, UR6, UR7 ;  /* 0x00000006090682a4 */ /* 0x000fe4000f8e0207 */
[----:B------:R-:W-:Y:S02]  /*19d0*/  @!UP0 UIMAD UR4, UR8, UR23, UR5 ;  /* 0x00000017080482a4 */ /* 0x000fe4000f8e0205 */
[----:B------:R-:W-:Y:S02]  /*19e0*/  UIMAD UR20, UR26, UR20, UR25 ;  /* 0x000000141a1472a4 */ /* 0x000fe4000f8e0219 */
[----:B------:R-:W-:Y:S01]  /*19f0*/  UIMAD UR32, UR4, UR14, UR32 ;  /* 0x0000000e042072a4 */ /* 0x000fe2000f8e0220 */
[----:B------:R-:W-:Y:S02]  /*1a00*/  @!UP0 UMOV UR5, UR6 ;  /* 0x0000000600058c82 */ /* 0x000fe40008000000 */
[----:B------:R-:W-:-:S12]  /*1a10*/  UIMAD UR20, UR5, UR26, UR20 ;  /* 0x0000001a051472a4 */ /* 0x000fd8000f8e0214 */
.L_x_19:
[----:B------:R-:W-:-:S09]  /*1a20*/  UISETP.NE.AND UP0, UPT, UR30, 0x1, UPT ;  /* 0x000000011e00788c */ /* 0x000fd2000bf05270 */
[----:B------:R-:W-:Y:S05]  /*1a30*/  BRA.U UP0, `(.L_x_20) ;  /* 0x0000000100447547 */ /* 0x000fea000b800000 */
[----:B------:R-:W2:Y:S01]  /*1a40*/  LDCU.128 UR8, c[0x0][0xb10] ;  /* 0x00016200ff0877ac */ /* 0x000ea20008000c00 */
[----:B------:R-:W3:Y:S01]  /*1a50*/  LDCU UR12, c[0x0][0xb0c] ;  /* 0x00016180ff0c77ac */ /* 0x000ee20008000800 */
[----:B------:R-:W4:Y:S01]  /*1a60*/  LDCU UR13, c[0x0][0xb20] ;  /* 0x00016400ff0d77ac */ /* 0x000f220008000800 */
[----:B--2---:R-:W-:Y:S02]  /*1a70*/  UIMAD.WIDE.U32 UR6, UR20, UR8, URZ ;  /* 0x00000008140672a5 */ /* 0x004fe4000f8e00ff */
[----:B------:R-:W-:Y:S02]  /*1a80*/  UIMAD.WIDE.U32 UR4, UR32, UR11, URZ ;  /* 0x0000000b200472a5 */ /* 0x000fe4000f8e00ff */
[----:B---3--:R-:W-:Y:S02]  /*1a90*/  UISETP.NE.AND UP1, UPT, UR12, 0x1, UPT ;  /* 0x000000010c00788c */ /* 0x008fe4000bf25270 */
[----:B------:R-:W-:Y:S01]  /*1aa0*/  UISETP.NE.AND UP0, UPT, UR10, 0x1, UPT ;  /* 0x000000010a00788c */ /* 0x000fe2000bf05270 */
[----:B------:R-:W-:-:S02]  /*1ab0*/  UMOV UR6, UR7 ;  /* 0x0000000700067c82 */ /* 0x000fc40008000000 */
[----:B------:R-:W-:Y:S01]  /*1ac0*/  UMOV UR4, UR5 ;  /* 0x0000000500047c82 */ /* 0x000fe20008000000 */
[----:B------:R-:W-:Y:S02]  /*1ad0*/  USHF.R.U32.HI UR6, URZ, UR9, UR6 ;  /* 0x00000009ff067299 */ /* 0x000fe40008011606 */
[----:B----4-:R-:W-:Y:S02]  /*1ae0*/  USHF.R.U32.HI UR4, URZ, UR13, UR4 ;  /* 0x0000000dff047299 */ /* 0x010fe40008011604 */
[----:B------:R-:W-:Y:S02]  /*1af0*/  USEL UR5, UR20, UR6, !UP1 ;  /* 0x0000000614057287 */ /* 0x000fe4000c800000 */
[----:B------:R-:W-:-:S04]  /*1b00*/  USEL UR4, UR32, UR4, !UP0 ;  /* 0x0000000420047287 */ /* 0x000fc8000c000000 */
[----:B------:R-:W-:Y:S02]  /*1b10*/  UIADD3 UR6, UPT, UPT, -UR4, UR5, URZ ;  /* 0x0000000504067290 */ /* 0x000fe4000fffe1ff */
[----:B------:R-:W-:Y:S02]  /*1b20*/  UIADD3 UR4, UPT, UPT, UR4, -UR5, URZ ;  /* 0x8000000504047290 */ /* 0x000fe4000fffe0ff */
[----:B------:R-:W-:Y:S02]  /*1b30*/  UIMAD UR32, UR6, UR10, UR32 ;  /* 0x0000000a062072a4 */ /* 0x000fe4000f8e0220 */
[----:B------:R-:W-:-:S12]  /*1b40*/  UIMAD UR20, UR4, UR12, UR20 ;  /* 0x0000000c041472a4 */ /* 0x000fd8000f8e0214 */
.L_x_20:
[----:B------:R-:W-:Y:S05]  /*1b50*/  BRA.U !UP6, `(.L_x_21) ;  /* 0x000000010e0c7547 */ /* 0x000fea000b800000 */
[----:B------:R-:W-:Y:S01]  /*1b60*/  UCGABAR_WAIT ;  /* 0x0000000000007dc7 */ /* 0x000fe20008000000 */
[----:B------:R-:W-:Y:S01]  /*1b70*/  CCTL.IVALL ;  /* 0x00000000ff00798f */ /* 0x000fe20002000000 */
[----:B------:R-:W-:Y:S05]  /*1b80*/  BRA `(.L_x_22) ;  /* 0x0000000000047947 */ /* 0x000fea0003800000 */
.L_x_21:
[----:B------:R-:W-:Y:S06]  /*1b90*/  BAR.SYNC.DEFER_BLOCKING 0x0 ;  /* 0x0000000000007b1d */ /* 0x000fec0000010000 */
.L_x_22:
[----:B------:R-:W-:Y:S05]  /*1ba0*/  BRA.U UP3, `(.L_x_23) ;  /* 0x0000002103ec7547 */ /* 0x000fea000b800000 */
[----:B------:R-:W2:Y:S01]  /*1bb0*/  LDCU UR6, c[0x0][0x38c] ;  /* 0x00007180ff0677ac */ /* 0x000ea20008000800 */
[----:B------:R-:W-:Y:S01]  /*1bc0*/  PLOP3.LUT P1, PT, PT, PT, UP4, 0x80, 0x8 ;  /* 0x000000000008781c */ /* 0x000fe20003f2f048 */
[----:B------:R-:W-:Y:S01]  /*1bd0*/  IMAD.MOV.U32 R12, RZ, RZ, 0x1 ;  /* 0x00000001ff0c7424 */ /* 0x000fe200078e00ff */
[----:B------:R-:W-:Y:S01]  /*1be0*/  ISETP.NE.AND P2, PT, R0, RZ, P3 ;  /* 0x000000ff0000720c */ /* 0x000fe20001f45270 */
[----:B------:R-:W-:Y:S01]  /*1bf0*/  USHF.L.U32 UR7, UR25, 0x6, URZ ;  /* 0x0000000619077899 */ /* 0x000fe200080006ff */
[----:B------:R-:W-:Y:S01]  /*1c00*/  PLOP3.LUT P1, PT, P1, PT, PT, 0x8, 0x80 ;  /* 0x000000000080781c */ /* 0x000fe20000f2e170 */
[----:B------:R-:W-:Y:S01]  /*1c10*/  UMOV UR13, 0x400 ;  /* 0x00000400000d7882 */ /* 0x000fe20000000000 */
[----:B------:R-:W-:Y:S01]  /*1c20*/  USHF.L.U32 UR46, UR25, 0x7, URZ ;  /* 0x00000007192e7899 */ /* 0x000fe200080006ff */
[----:B------:R-:W-:Y:S01]  /*1c30*/  CS2R R10, SRZ ;  /* 0x00000000000a7805 */ /* 0x000fe2000001ff00 */
[----:B------:R-:W-:Y:S01]  /*1c40*/  UISETP.NE.AND UP1, UPT, UR22, URZ, UPT ;  /* 0x000000ff1600728c */ /* 0x000fe2000bf25270 */
[----:B------:R-:W-:Y:S01]  /*1c50*/  IMAD.MOV.U32 R9, RZ, RZ, RZ ;  /* 0x000000ffff097224 */ /* 0x000fe200078e00ff */
[----:B------:R-:W-:Y:S01]  /*1c60*/  ULEA UR13, UR58, UR13, 0x18 ;  /* 0x0000000d3a0d7291 */ /* 0x000fe2000f8ec0ff */
[----:B------:R-:W-:Y:S01]  /*1c70*/  IMAD.MOV.U32 R8, RZ, RZ, 0x1 ;  /* 0x00000001ff087424 */ /* 0x000fe200078e00ff */
[----:B------:R-:W3:Y:S01]  /*1c80*/  LDCU UR39, c[0x0][0x370] ;  /* 0x00006e00ff2777ac */ /* 0x000ee20008000800 */
[----:B------:R-:W4:Y:S01]  /*1c90*/  LDCU.64 UR26, c[0x0][0x348] ;  /* 0x00006900ff1a77ac */ /* 0x000f220008000a00 */
[----:B--2---:R-:W-:-:S02]  /*1ca0*/  UIADD3 UR5, UPT, UPT, UR6, 0x1f, URZ ;  /* 0x0000001f06057890 */ /* 0x004fc4000fffe0ff */
[----:B------:R-:W-:Y:S02]  /*1cb0*/  UIADD3 UR47, UPT, UPT, UR6, 0x3e, URZ ;  /* 0x0000003e062f7890 */ /* 0x000fe4000fffe0ff */
[----:B------:R-:W-:Y:S01]  /*1cc0*/  USHF.R.S32.HI UR4, URZ, 0x1f, UR5 ;  /* 0x0000001fff047899 */ /* 0x000fe20008011405 */
[----:B------:R-:W2:Y:S03]  /*1cd0*/  LDCU UR38, c[0x0][0x374] ;  /* 0x00006e80ff2677ac */ /* 0x000ea60008000800 */
[----:B------:R-:W-:Y:S02]  /*1ce0*/  ULEA.HI UR4, UR4, UR5, URZ, 0x5 ;  /* 0x0000000504047291 */ /* 0x000fe4000f8f28ff */
[----:B------:R-:W-:Y:S02]  /*1cf0*/  UIADD3 UR5, UPT, UPT, UR6, -0x1, URZ ;  /* 0xffffffff06057890 */ /* 0x000fe4000fffe0ff */
[----:B------:R-:W-:-:S02]  /*1d00*/  USHF.R.S32.HI UR41, URZ, 0x5, UR4 ;  /* 0x00000005ff297899 */ /* 0x000fc40008011404 */
[----:B------:R-:W-:Y:S02]  /*1d10*/  UISETP.GE.U32.AND UP2, UPT, UR5, -0x3f, UPT ;  /* 0xffffffc10500788c */ /* 0x000fe4000bf46070 */
[----:B------:R-:W-:Y:S02]  /*1d20*/  UISETP.LT.U32.AND UP0, UPT, UR41, 0x21, UPT ;  /* 0x000000212900788c */ /* 0x000fe4000bf01070 */
[----:B------:R-:W-:Y:S02]  /*1d30*/  ULOP3.LUT UR5, UR7, 0x40, URZ, 0xc0, !UPT ;  /* 0x0000004007057892 */ /* 0x000fe4000f8ec0ff */
[----:B------:R-:W-:Y:S02]  /*1d40*/  USEL UR40, UR41, 0x21, UP0 ;  /* 0x0000002129287887 */ /* 0x000fe40008000000 */
[----:B------:R-:W-:Y:S02]  /*1d50*/  ULOP3.LUT UR46, UR46, 0x80, URZ, 0xc0, !UPT ;  /* 0x000000802e2e7892 */ /* 0x000fe4000f8ec0ff */
[----:B------:R-:W-:-:S02]  /*1d60*/  UIADD3 UR4, UPT, UPT, UR40, -0x1, URZ ;  /* 0xffffffff28047890 */ /* 0x000fc4000fffe0ff */
[----:B------:R-:W-:Y:S02]  /*1d70*/  @UP2 UIADD3 UR4, UPT, UPT, UR40, URZ, URZ ;  /* 0x000000ff28042290 */ /* 0x000fe4000fffe0ff */
[----:B------:R-:W-:Y:S02]  /*1d80*/  USEL UR21, UR53, 0x2, UP1 ;  /* 0x0000000235157887 */ /* 0x000fe40008800000 */
[----:B------:R-:W-:Y:S02]  /*1d90*/  UIADD3 UR30, UPT, UPT, UR13, 0x6500, UR28 ;  /* 0x000065000d1e7890 */ /* 0x000fe4000fffe01c */
[----:B------:R-:W-:Y:S02]  /*1da0*/  ULEA.HI UR43, UR28, UR5, URZ, 0x1b ;  /* 0x000000051c2b7291 */ /* 0x000fe4000f8fd8ff */
[----:B------:R-:W-:Y:S02]  /*1db0*/  UIADD3 UR44, UPT, UPT, UR41, -UR40, URZ ;  /* 0x80000028292c7290 */ /* 0x000fe4000fffe0ff */
[----:B------:R-:W-:-:S02]  /*1dc0*/  UIADD3 UR29, UPT, UPT, UR4, 0x1, URZ ;  /* 0x00000001041d7890 */ /* 0x000fc4000fffe0ff */
[----:B------:R-:W-:Y:S01]  /*1dd0*/  UIADD3 UR42, UPT, UPT, -UR4, URZ, URZ ;  /* 0x000000ff042a7290 */ /* 0x000fe2000fffe1ff */
[----:B--234-:R-:W-:-:S11]  /*1de0*/  UMOV UR6, URZ ;  /* 0x000000ff00067c82 */ /* 0x01cfd60008000000 */
.L_x_43:
[----:B------:R-:W-:-:S09]  /*1df0*/  UISETP.NE.AND UP0, UPT, UR58, URZ, UPT ;  /* 0x000000ff3a00728c */ /* 0x000fd2000bf05270 */
[----:B-1----:R-:W-:Y:S05]  /*1e00*/  BRA.U UP0, `(.L_x_24) ;  /* 0x0000000100287547 */ /* 0x002fea000b800000 */
[----:B------:R-:W-:Y:S02]  /*1e10*/  LEA R0, R9, UR13, 0x3 ;  /* 0x0000000d09007c11 */ /* 0x000fe4000f8e18ff */
[----:B------:R-:W-:-:S04]  /*1e20*/  SHF.L.U32 R3, R8, 0x1f, RZ ;  /* 0x0000001f08037819 */ /* 0x000fc800000006ff */
[----:B------:R-:W2:Y:S02]  /*1e30*/  SYNCS.PHASECHK.TRANS64.TRYWAIT P0, [R0+URZ+0x2d0], R3 ;  /* 0x0002d003000075a7 */ /* 0x000ea400080011ff */
[----:B--2---:R-:W-:Y:S05]  /*1e40*/  @!P0 BRA `(.L_x_25) ;  /* 0x0000009000d08947 */ /* 0x004fea0003800000 */
.L_x_173:
[----:B------:R3:W-:Y:S01]  /*1e50*/  SYNCS.ARRIVE.TRANS64.A1T0 RZ, [R0+URZ+0x2c0], RZ ;  /* 0x0002c0ff00ff79a7 */ /* 0x0007e200081000ff */
[----:B------:R-:W-:-:S05]  /*1e60*/  VIADD R9, R9, 0x1 ;  /* 0x0000000109097836 */ /* 0x000fca0000000000 */
[----:B------:R-:W-:-:S04]  /*1e70*/  ISETP.NE.AND P0, PT, R9, 0x2, PT ;  /* 0x000000020900780c */ /* 0x000fc80003f05270 */
[----:B--2---:R-:W-:Y:S02]  /*1e80*/  SEL R3, RZ, 0x1, P0 ;  /* 0x00000001ff037807 */ /* 0x004fe40000000000 */
[----:B------:R-:W-:Y:S02]  /*1e90*/  SEL R9, R9, RZ, P0 ;  /* 0x000000ff09097207 */ /* 0x000fe40000000000 */
[----:B------:R-:W-:-:S07]  /*1ea0*/  LOP3.LUT R8, R8, R3, RZ, 0x3c, !PT ;  /* 0x0000000308087212 */ /* 0x000fce00078e3cff */
.L_x_24:
[----:B------:R-:W-:Y:S01]  /*1eb0*/  ULEA UR4, UR6, UR13, 0x3 ;  /* 0x0000000d06047291 */ /* 0x000fe2000f8e18ff */
[----:B---3--:R-:W-:Y:S01]  /*1ec0*/  SHF.L.U32 R0, R12, 0x1f, RZ ;  /* 0x0000001f0c007819 */ /* 0x008fe200000006ff */
[----:B------:R-:W-:Y:S02]  /*1ed0*/  UISETP.GE.U32.AND UP0, UPT, UR47, 0x3f, UPT ;  /* 0x0000003f2f00788c */ /* 0x000fe4000bf06070 */
[----:B------:R-:W-:Y:S01]  /*1ee0*/  ULEA UR11, UR32, UR46, 0x8 ;  /* 0x0000002e200b7291 */ /* 0x000fe2000f8e40ff */
[----:B------:R-:W-:-:S04]  /*1ef0*/  UMOV UR7, URZ ;  /* 0x000000ff00077c82 */ /* 0x000fc80008000000 */
[----:B------:R2:W3:Y:S01]  /*1f00*/  SYNCS.PHASECHK.TRANS64.TRYWAIT P0, [UR4+0x108], R0 ;  /* 0x00010800ff0075a7 */ /* 0x0004e20008001104 */
[----:B------:R-:W-:-:S04]  /*1f10*/  ULEA.HI UR4, UR20, UR20, URZ, 0x1 ;  /* 0x0000001414047291 */ /* 0x000fc8000f8f08ff */
[----:B------:R-:W-:-:S04]  /*1f20*/  USHF.L.U32 UR4, UR4, 0x6, URZ ;  /* 0x0000000604047899 */ /* 0x000fc800080006ff */
[----:B------:R-:W-:-:S04]  /*1f30*/  ULOP3.LUT UR35, UR4, 0xffffff80, URZ, 0xc0, !UPT ;  /* 0xffffff8004237892 */ /* 0x000fc8000f8ec0ff */
[----:B------:R-:W-:Y:S01]  /*1f40*/  UIADD3 UR35, UPT, UPT, UR43, UR35, URZ ;  /* 0x000000232b237290 */ /* 0x000fe2000fffe0ff */
[----:B------:R-:W-:Y:S11]  /*1f50*/  BRA.U !UP0, `(.L_x_26) ;  /* 0x0000000108c47547 */ /* 0x000ff6000b800000 */
[----:B------:R-:W-:Y:S01]  /*1f60*/  UMOV UR16, UR42 ;  /* 0x0000002a00107c82 */ /* 0x000fe20008000000 */
[----:B------:R-:W-:Y:S01]  /*1f70*/  UMOV UR4, UR6 ;  /* 0x0000000600047c82 */ /* 0x000fe20008000000 */
[----:B------:R-:W-:-:S05]  /*1f80*/  UMOV UR34, URZ ;  /* 0x000000ff00227c82 */ /* 0x000fca0008000000 */
.L_x_32:
[----:B------:R-:W-:Y:S01]  /*1f90*/  ULEA UR33, UR4, UR13, 0x3 ;  /* 0x0000000d04217291 */ /* 0x000fe2000f8e18ff */
[----:B------:R-:W-:Y:S01]  /*1fa0*/  @P3 MOV R2, 0x3000 ;  /* 0x0000300000023802 */ /* 0x000fe20000000f00 */
[----:B-1-34-:R-:W-:Y:S10]  /*1fb0*/  @P0 BRA `(.L_x_27) ;  /* 0x00000000000c0947 */ /* 0x01aff40003800000 */
[----:B------:R-:W-:-:S04]  /*1fc0*/  SHF.L.U32 R3, R12, 0x1f, RZ ;  /* 0x0000001f0c037819 */ /* 0x000fc800000006ff */
[----:B------:R-:W3:Y:S02]  /*1fd0*/  SYNCS.PHASECHK.TRANS64.TRYWAIT P0, [UR33+0x108], R3 ;  /* 0x00010803ff0075a7 */ /* 0x000ee40008001121 */
[----:B---3--:R-:W-:Y:S05]  /*1fe0*/  @!P0 BRA `(.L_x_28) ;  /* 0x00000090007c8947 */ /* 0x008fea0003800000 */
.L_x_27:
[----:B------:R3:W-:Y:S01]  /*1ff0*/  @P3 SYNCS.ARRIVE.TRANS64 RZ, [UR33], R2 ;  /* 0x00000002ffff39a7 */ /* 0x0007e20008000021 */
[----:B------:R-:W-:Y:S02]  /*2000*/  ULOP3.LUT UR5, UR21, 0x2, URZ, 0xfc, !UPT ;  /* 0x0000000215057892 */ /* 0x000fe4000f8efcff */
[----:B------:R-:W-:Y:S02]  /*2010*/  UIADD3 UR16, UPT, UPT, UR16, 0x1, URZ ;  /* 0x0000000110107890 */ /* 0x000fe4000fffe0ff */
[----:B------:R-:W-:Y:S02]  /*2020*/  UISETP.NE.AND UP0, UPT, UR5, 0x2, UPT ;  /* 0x000000020500788c */ /* 0x000fe4000bf05270 */
[----:B------:R-:W-:-:S07]  /*2030*/  UISETP.NE.AND UP2, UPT, UR16, 0x1, UPT ;  /* 0x000000011000788c */ /* 0x000fce000bf45270 */
[----:B------:R-:W-:Y:S05]  /*2040*/  BRA.U UP0, `(.L_x_29) ;  /* 0x0000000100047547 */ /* 0x000fea000b800000 */
[----:B-1----:R-:W-:Y:S05]  /*2050*/  BPT.TRAP 0x1 ;  /* 0x000000040000795c */ /* 0x002fea0000300000 */
.L_x_29:
[----:B------:R-:W-:Y:S04]  /*2060*/  BSSY.RECONVERGENT B0, `(.L_x_30) ;  /* 0x0000003000007945 */ /* 0x000fe80003800200 */
[----:B------:R-:W-:Y:S05]  /*2070*/  @!P2 BRA `(.L_x_31) ;  /* 0x000000000004a947 */ /* 0x000fea0003800000 */
[----:B-1----:R-:W-:Y:S05]  /*2080*/  BPT.TRAP 0x1 ;  /* 0x000000040000795c */ /* 0x002fea0000300000 */
.L_x_31:
[----:B-1----:R-:W-:Y:S05]  /*2090*/  BSYNC.RECONVERGENT B0 ;  /* 0x0000000000007941 */ /* 0x002fea0003800200 */
.L_x_30:
[----:B------:R-:W-:Y:S02]  /*20a0*/  UIADD3 UR5, UPT, UPT, UR4, 0x1, URZ ;  /* 0x0000000104057890 */ /* 0x000fe4000fffe0ff */
[----:B------:R-:W-:Y:S02]  /*20b0*/  ULEA UR32, UR4, UR28, 0xb ;  /* 0x0000001c04207291 */ /* 0x000fe4000f8e58ff */
[----:B------:R-:W-:Y:S02]  /*20c0*/  UISETP.NE.AND UP0, UPT, UR5, 0x21, UPT ;  /* 0x000000210500788c */ /* 0x000fe4000bf05270 */
[----:B------:R-:W-:Y:S02]  /*20d0*/  UIADD3 UR14, UP1, UPT, UR26, 0x80, URZ ;  /* 0x000000801a0e7890 */ /* 0x000fe4000ff3e0ff */
[----:B------:R-:W-:Y:S02]  /*20e0*/  USEL UR7, URZ, 0x1, UP0 ;  /* 0x00000001ff077887 */ /* 0x000fe40008000000 */
[----:B------:R-:W-:-:S02]  /*20f0*/  USEL UR6, UR5, URZ, UP0 ;  /* 0x000000ff05067287 */ /* 0x000fc40008000000 */
[----:B------:R-:W-:Y:S02]  /*2100*/  ULEA UR8, UR4, UR13, 0xc ;  /* 0x0000000d04087291 */ /* 0x000fe4000f8e60ff */
[----:B------:R-:W-:Y:S01]  /*2110*/  ULEA UR5, UR6, UR13, 0x3 ;  /* 0x0000000d06057291 */ /* 0x000fe2000f8e18ff */
[----:B------:R-:W-:Y:S01]  /*2120*/  LOP3.LUT R12, R12, UR7, RZ, 0x3c, !PT ;  /* 0x000000070c0c7c12 */ /* 0x000fe2000f8e3cff */
[----:B------:R-:W-:Y:S02]  /*2130*/  UIADD3 UR4, UP0, UPT, UR26, 0x180, URZ ;  /* 0x000001801a047890 */ /* 0x000fe4000ff1e0ff */
[----:B------:R-:W-:Y:S01]  /*2140*/  ULOP3.LUT UR33, UR33, 0xfefffff8, URZ, 0xc0, !UPT ;  /* 0xfefffff821217892 */ /* 0x000fe2000f8ec0ff */
[----:B--2---:R-:W-:Y:S01]  /*2150*/  SHF.L.U32 R0, R12, 0x1f, RZ ;  /* 0x0000001f0c007819 */ /* 0x004fe200000006ff */
[----:B------:R-:W-:Y:S02]  /*2160*/  UIADD3.X UR15, UPT, UPT, URZ, UR27, URZ, UP1, !UPT ;  /* 0x0000001bff0f7290 */ /* 0x000fe40008ffe4ff */
[----:B------:R-:W-:Y:S01]  /*2170*/  UIADD3 UR32, UPT, UPT, UR13, 0x6500, UR32 ;  /* 0x000065000d207890 */ /* 0x000fe2000fffe020 */
[----:B------:R4:W1:Y:S01]  /*2180*/  SYNCS.PHASECHK.TRANS64.TRYWAIT P0, [UR5+0x108], R0 ;  /* 0x00010800ff0075a7 */ /* 0x0008620008001105 */
[----:B------:R-:W-:-:S02]  /*2190*/  UPRMT UR7, URZ, 0x5410, UR24 ;  /* 0x00005410ff077896 */ /* 0x000fc40008000018 */
[----:B------:R-:W-:Y:S02]  /*21a0*/  UIADD3 UR8, UPT, UPT, UR8, 0x16d00, URZ ;  /* 0x00016d0008087890 */ /* 0x000fe4000fffe0ff */
[----:B------:R-:W-:Y:S01]  /*21b0*/  UIADD3.X UR5, UPT, UPT, URZ, UR27, URZ, UP0, !UPT ;  /* 0x0000001bff057290 */ /* 0x000fe200087fe4ff */
[----:B------:R-:W-:Y:S01]  /*21c0*/  UMOV UR18, 0x0 ;  /* 0x0000000000127882 */ /* 0x000fe20000000000 */
[----:B------:R-:W-:Y:S01]  /*21d0*/  UMOV UR19, 0x10000000 ;  /* 0x1000000000137882 */ /* 0x000fe20000000000 */
[----:B------:R-:W-:Y:S01]  /*21e0*/  UMOV UR10, UR34 ;  /* 0x00000022000a7c82 */ /* 0x000fe20008000000 */
[----:B------:R-:W-:Y:S01]  /*21f0*/  UMOV UR12, UR36 ;  /* 0x00000024000c7c82 */ /* 0x000fe20008000000 */
[----:B------:R-:W-:Y:S01]  /*2200*/  UMOV UR9, UR33 ;  /* 0x0000002100097c82 */ /* 0x000fe20008000000 */
[----:B------:R2:W-:Y:S03]  /*2210*/  UTMALDG.3D.MULTICAST.2CTA [UR32], [UR14], UR7, desc[UR18] ;  /* 0x000012200e0073b4 */ /* 0x0005e60008211807 */
[----:B------:R3:W-:Y:S01]  /*2220*/  UTMALDG.3D.2CTA [UR8], [UR4], desc[UR18] ;  /* 0x00001208040075b4 */ /* 0x0007e20008211000 */
[----:B--2---:R-:W-:Y:S01]  /*2230*/  UIADD3 UR34, UPT, UPT, UR34, 0x20, URZ ;  /* 0x0000002022227890 */ /* 0x004fe2000fffe0ff */
[----:B------:R-:W-:Y:S01]  /*2240*/  UMOV UR7, UR29 ;  /* 0x0000001d00077c82 */ /* 0x000fe20008000000 */
[----:B---3--:R-:W-:Y:S01]  /*2250*/  UMOV UR4, UR6 ;  /* 0x0000000600047c82 */ /* 0x008fe20008000000 */
[----:B------:R-:W-:Y:S09]  /*2260*/  BRA.U UP2, `(.L_x_32) ;  /* 0xfffffffd02487547 */ /* 0x000ff2000b83ffff */
.L_x_26:
[----:B------:R-:W-:Y:S01]  /*2270*/  ULEA UR4, UR6, UR13, 0x3 ;  /* 0x0000000d06047291 */ /* 0x000fe2000f8e18ff */
[----:B--2-4-:R-:W-:Y:S01]  /*2280*/  SHF.L.U32 R0, R12, 0x1f, RZ ;  /* 0x0000001f0c007819 */ /* 0x014fe200000006ff */
[----:B------:R-:W-:Y:S01]  /*2290*/  @!P1 SYNCS.ARRIVE.TRANS64.A1T0 RZ, [UR13+0x258], RZ ;  /* 0x000258ffffff99a7 */ /* 0x000fe2000810000d */
[----:B------:R-:W-:-:S06]  /*22a0*/  UISETP.GT.AND UP0, UPT, UR41, UR40, UPT ;  /* 0x000000282900728c */ /* 0x000fcc000bf04270 */
[----:B-1-3--:R1:W2:Y:S03]  /*22b0*/  SYNCS.PHASECHK.TRANS64.TRYWAIT P0, [UR4+0x108], R0 ;  /* 0x00010800ff0075a7 */ /* 0x00a2a60008001104 */
[----:B------:R-:W-:Y:S05]  /*22c0*/  BRA.U !UP0, `(.L_x_33) ;  /* 0x0000000108c07547 */ /* 0x000fea000b800000 */
[----:B------:R-:W-:Y:S01]  /*22d0*/  UIADD3 UR25, UPT, UPT, UR44, UR7, URZ ;  /* 0x000000072c197290 */ /* 0x000fe2000fffe0ff */
[----:B------:R-:W-:-:S11]  /*22e0*/  UMOV UR4, UR6 ;  /* 0x0000000600047c82 */ /* 0x000fd60008000000 */
.L_x_39:
[----:B------:R-:W-:Y:S01]  /*22f0*/  ULEA UR17, UR4, UR13, 0x3 ;  /* 0x0000000d04117291 */ /* 0x000fe2000f8e18ff */
[----:B--2---:R-:W-:Y:S01]  /*2300*/  @P3 MOV R2, 0x3000 ;  /* 0x0000300000023802 */ /* 0x004fe20000000f00 */
[----:B--2-4-:R-:W-:Y:S10]  /*2310*/  @P0 BRA `(.L_x_34) ;  /* 0x00000000000c0947 */ /* 0x014ff40003800000 */
[----:B------:R-:W-:-:S04]  /*2320*/  SHF.L.U32 R3, R12, 0x1f, RZ ;  /* 0x0000001f0c037819 */ /* 0x000fc800000006ff */
[----:B------:R-:W2:Y:S02]  /*2330*/  SYNCS.PHASECHK.TRANS64.TRYWAIT P0, [UR17+0x108], R3 ;  /* 0x00010803ff0075a7 */ /* 0x000ea40008001111 */
[----:B--2---:R-:W-:Y:S05]  /*2340*/  @!P0 BRA `(.L_x_35) ;  /* 0x0000008c00bc8947 */ /* 0x004fea0003800000 */
.L_x_34:
[----:B------:R2:W-:Y:S01]  /*2350*/  @P3 SYNCS.ARRIVE.TRANS64 RZ, [UR17], R2 ;  /* 0x00000002ffff39a7 */ /* 0x0005e20008000011 */
[----:B------:R-:W-:-:S04]  /*2360*/  ULOP3.LUT UR5, UR21, 0x2, URZ, 0xfc, !UPT ;  /* 0x0000000215057892 */ /* 0x000fc8000f8efcff */
[----:B------:R-:W-:-:S09]  /*2370*/  UISETP.NE.AND UP0, UPT, UR5, 0x2, UPT ;  /* 0x000000020500788c */ /* 0x000fd2000bf05270 */
[----:B------:R-:W-:Y:S05]  /*2380*/  BRA.U UP0, `(.L_x_36) ;  /* 0x0000000100047547 */ /* 0x000fea000b800000 */
[----:B------:R-:W-:Y:S05]  /*2390*/  BPT.TRAP 0x1 ;  /* 0x000000040000795c */ /* 0x000fea0000300000 */
.L_x_36:
[----:B------:R-:W-:Y:S04]  /*23a0*/  BSSY.RECONVERGENT B0, `(.L_x_37) ;  /* 0x0000003000007945 */ /* 0x000fe80003800200 */
[----:B------:R-:W-:Y:S05]  /*23b0*/  @!P2 BRA `(.L_x_38) ;  /* 0x000000000004a947 */ /* 0x000fea0003800000 */
[----:B------:R-:W-:Y:S05]  /*23c0*/  BPT.TRAP 0x1 ;  /* 0x000000040000795c */ /* 0x000fea0000300000 */
.L_x_38:
[----:B------:R-:W-:Y:S05]  /*23d0*/  BSYNC.RECONVERGENT B0 ;  /* 0x0000000000007941 */ /* 0x000fea0003800200 */
.L_x_37:
[----:B------:R-:W-:Y:S02]  /*23e0*/  UIADD3 UR5, UPT, UPT, UR4, 0x1, URZ ;  /* 0x0000000104057890 */ /* 0x000fe4000fffe0ff */
[----:B------:R-:W-:Y:S02]  /*23f0*/  UIADD3 UR14, UP1, UPT, UR26, 0x80, URZ ;  /* 0x000000801a0e7890 */ /* 0x000fe4000ff3e0ff */
[----:B------:R-:W-:Y:S02]  /*2400*/  UISETP.NE.AND UP0, UPT, UR5, 0x21, UPT ;  /* 0x000000210500788c */ /* 0x000fe4000bf05270 */
[----:B------:R-:W-:Y:S02]  /*2410*/  ULEA UR16, UR4, UR30, 0xb ;  /* 0x0000001e04107291 */ /* 0x000fe4000f8e58ff */
[----:B------:R-:W-:Y:S02]  /*2420*/  USEL UR8, URZ, 0x1, UP0 ;  /* 0x00000001ff087887 */ /* 0x000fe40008000000 */
[----:B------:R-:W-:-:S02]  /*2430*/  USEL UR6, UR5, URZ, UP0 ;  /* 0x000000ff05067287 */ /* 0x000fc40008000000 */
[----:B------:R-:W-:Y:S02]  /*2440*/  UIADD3 UR22, UP0, UPT, UR26, 0x180, URZ ;  /* 0x000001801a167890 */ /* 0x000fe4000ff1e0ff */
[----:B------:R-:W-:Y:S01]  /*2450*/  LOP3.LUT R12, R12, UR8, RZ, 0x3c, !PT ;  /* 0x000000080c0c7c12 */ /* 0x000fe2000f8e3cff */
[----:B------:R-:W-:Y:S02]  /*2460*/  ULEA UR8, UR4, UR13, 0xc ;  /* 0x0000000d04087291 */ /* 0x000fe4000f8e60ff */
[----:B------:R-:W-:Y:S01]  /*2470*/  ULEA UR5, UR6, UR13, 0x3 ;  /* 0x0000000d06057291 */ /* 0x000fe2000f8e18ff */
[----:B-1----:R-:W-:Y:S01]  /*2480*/  SHF.L.U32 R0, R12, 0x1f, RZ ;  /* 0x0000001f0c007819 */ /* 0x002fe200000006ff */
[----:B------:R-:W-:Y:S02]  /*2490*/  USHF.L.U32 UR18, UR7, 0x5, URZ ;  /* 0x0000000507127899 */ /* 0x000fe400080006ff */
[----:B------:R-:W-:Y:S02]  /*24a0*/  ULOP3.LUT UR17, UR17, 0xfefffff8, URZ, 0xc0, !UPT ;  /* 0xfefffff811117892 */ /* 0x000fe4000f8ec0ff */
[----:B------:R-:W-:-:S02]  /*24b0*/  UIADD3.X UR15, UPT, UPT, URZ, UR27, URZ, UP1, !UPT ;  /* 0x0000001bff0f7290 */ /* 0x000fc40008ffe4ff */
[----:B------:R-:W-:Y:S01]  /*24c0*/  UPRMT UR4, URZ, 0x5410, UR24 ;  /* 0x00005410ff047896 */ /* 0x000fe20008000018 */
[----:B------:R3:W4:Y:S01]  /*24d0*/  SYNCS.PHASECHK.TRANS64.TRYWAIT P0, [UR5+0x108], R0 ;  /* 0x00010800ff0075a7 */ /* 0x0007220008001105 */
[----:B------:R-:W-:Y:S02]  /*24e0*/  UIADD3 UR8, UPT, UPT, UR8, 0x16d00, URZ ;  /* 0x00016d0008087890 */ /* 0x000fe4000fffe0ff */
[----:B------:R-:W-:Y:S01]  /*24f0*/  UIADD3.X UR23, UPT, UPT, URZ, UR27, URZ, UP0, !UPT ;  /* 0x0000001bff177290 */ /* 0x000fe200087fe4ff */
[----:B------:R-:W-:Y:S01]  /*2500*/  UMOV UR32, 0x0 ;  /* 0x0000000000207882 */ /* 0x000fe20000000000 */
[----:B------:R-:W-:Y:S01]  /*2510*/  UMOV UR33, 0x10000000 ;  /* 0x1000000000217882 */ /* 0x000fe20000000000 */
[----:B------:R-:W-:Y:S01]  /*2520*/  UMOV UR19, UR35 ;  /* 0x0000002300137c82 */ /* 0x000fe20008000000 */
[----:B------:R-:W-:Y:S01]  /*2530*/  UMOV UR20, UR36 ;  /* 0x0000002400147c82 */ /* 0x000fe20008000000 */
[----:B------:R-:W-:Y:S01]  /*2540*/  UMOV UR12, UR36 ;  /* 0x00000024000c7c82 */ /* 0x000fe20008000000 */
[----:B------:R-:W-:Y:S01]  /*2550*/  UMOV UR9, UR17 ;  /* 0x0000001100097c82 */ /* 0x000fe20008000000 */
[----:B------:R-:W-:Y:S01]  /*2560*/  UMOV UR10, UR18 ;  /* 0x00000012000a7c82 */ /* 0x000fe20008000000 */
[----:B------:R1:W-:Y:S01]  /*2570*/  UTMALDG.3D.MULTICAST.2CTA [UR16], [UR14], UR4, desc[UR32] ;  /* 0x000020100e0073b4 */ /* 0x0003e20008211804 */
[----:B------:R-:W-:-:S04]  /*2580*/  UIADD3 UR7, UPT, UPT, UR7, 0x1, URZ ;  /* 0x0000000107077890 */ /* 0x000fc8000fffe0ff */
[----:B------:R-:W-:Y:S01]  /*2590*/  UISETP.NE.AND UP0, UPT, UR7, UR25, UPT ;  /* 0x000000190700728c */ /* 0x000fe2000bf05270 */
[----:B------:R3:W-:Y:S01]  /*25a0*/  UTMALDG.3D.2CTA [UR8], [UR22], desc[UR32] ;  /* 0x00002008160075b4 */ /* 0x0007e20008211000 */
[----:B-1----:R-:W-:-:S07]  /*25b0*/  UMOV UR4, UR6 ;  /* 0x0000000600047c82 */ /* 0x002fce0008000000 */
[----:B---3--:R-:W-:Y:S05]  /*25c0*/  BRA.U UP0, `(.L_x_39) ;  /* 0xfffffffd00487547 */ /* 0x008fea000b83ffff */
.L_x_33:
[C---:B------:R-:W-:Y:S01]  /*25d0*/  LEA R3, R11.reuse, UR13, 0x3 ;  /* 0x0000000d0b037c11 */ /* 0x040fe2000f8e18ff */
[----:B------:R-:W-:Y:S01]  /*25e0*/  NOP ;  /* 0x0000000000007918 */ /* 0x000fe20000000000 */
[----:B-1----:R-:W-:Y:S02]  /*25f0*/  SHF.L.U32 R0, R10, 0x1f, RZ ;  /* 0x0000001f0a007819 */ /* 0x002fe400000006ff */
[----:B------:R-:W-:Y:S02]  /*2600*/  LEA R5, R11, UR13, 0x4 ;  /* 0x0000000d0b057c11 */ /* 0x000fe4000f8e20ff */
[----:B--2-4-:R-:W1:Y:S02]  /*2610*/  SYNCS.PHASECHK.TRANS64.TRYWAIT P0, [R3+URZ+0x260], R0 ;  /* 0x00026000030075a7 */ /* 0x014e6400080011ff */
[----:B-1----:R-:W-:Y:S05]  /*2620*/  @!P0 BRA `(.L_x_40) ;  /* 0x0000008c001c8947 */ /* 0x002fea0003800000 */
.L_x_176:
[----:B------:R-:W2:Y:S01]  /*2630*/  LDS.128 R4, [R5+0x2f0] ;  /* 0x0002f00005047984 */ /* 0x000ea20000000c00 */
[----:B------:R-:W-:Y:S01]  /*2640*/  UISETP.GE.AND UP0, UPT, UR45, 0x1, UPT ;  /* 0x000000012d00788c */ /* 0x000fe2000bf06270 */
[----:B------:R-:W-:Y:S01]  /*2650*/  @!PT LDS RZ, [RZ] ;  /* 0x00000000fffff984 */ /* 0x000fe20000000800 */
[----:B------:R-:W-:Y:S01]  /*2660*/  @!PT LDS RZ, [RZ] ;  /* 0x00000000fffff984 */ /* 0x000fe20000000800 */
[----:B------:R-:W-:Y:S01]  /*2670*/  @!PT LDS RZ, [RZ] ;  /* 0x00000000fffff984 */ /* 0x000fe20000000800 */
[----:B------:R-:W-:Y:S01]  /*2680*/  @!PT LDS RZ, [RZ] ;  /* 0x00000000fffff984 */ /* 0x000fe20000000800 */
[----:B------:R3:W-:Y:S06]  /*2690*/  MEMBAR.ALL.CTA ;  /* 0x0000000000007992 */ /* 0x0007ec0000008000 */
[----:B---3--:R-:W3:Y:S01]  /*26a0*/  FENCE.VIEW.ASYNC.S ;  /* 0x00000000000073c6 */ /* 0x008ee20000000000 */
[----:B--2---:R-:W-:-:S13]  /*26b0*/  LOP3.LUT P0, RZ, R6, 0x1, RZ, 0xc0, !PT ;  /* 0x0000000106ff7812 */ /* 0x004fda000780c0ff */
[----:B---3--:R-:W-:Y:S01]  /*26c0*/  VOTEU.ANY UP1, P0 ;  /* 0x0000000000ff7886 */ /* 0x008fe20000020100 */
[----:B------:R-:W-:-:S13]  /*26d0*/  PLOP3.LUT P0, PT, PT, PT, UP1, 0x80, 0x8 ;  /* 0x000000000008781c */ /* 0x000fda0003f0f018 */
[----:B-1----:R-:W-:Y:S02]  /*26e0*/  @P0 LOP3.LUT R0, R5, 0xffff, RZ, 0xc0, !PT ;  /* 0x0000ffff05000812 */ /* 0x002fe400078ec0ff */
[----:B------:R-:W-:Y:S02]  /*26f0*/  @P0 MOV R2, R4 ;  /* 0x0000000400020202 */ /* 0x000fe40000000f00 */
[----:B------:R-:W-:Y:S01]  /*2700*/  @P0 R2UR UR5, R0 ;  /* 0x00000000000502ca */ /* 0x000fe200000e0000 */
[----:B------:R-:W-:Y:S01]  /*2710*/  VIADD R0, R3, 0x270 ;  /* 0x0000027003007836 */ /* 0x000fe20000000000 */
[----:B------:R-:W-:Y:S02]  /*2720*/  @P0 SHF.R.U32.HI R4, RZ, 0x10, R5 ;  /* 0x00000010ff040819 */ /* 0x000fe40000011605 */
[----:B------:R-:W-:Y:S02]  /*2730*/  @P0 R2UR UR7, R2 ;  /* 0x00000000020702ca */ /* 0x000fe400000e0000 */
[----:B------:R-:W-:-:S02]  /*2740*/  PRMT R0, RZ, 0x654, R0 ;  /* 0x00000654ff007816 */ /* 0x000fc40000000000 */
[----:B------:R-:W-:Y:S02]  /*2750*/  @P0 R2UR UR4, R4 ;  /* 0x00000000040402ca */ /* 0x000fe400000e0000 */
[----:B------:R1:W-:Y:S03]  /*2760*/  SYNCS.ARRIVE.TRANS64.RED.A1T0 RZ, [R0+URZ], RZ ;  /* 0x000000ff00ff79a7 */ /* 0x0003e600081004ff */
[----:B------:R-:W-:-:S04]  /*2770*/  @UP1 UMOV UR31, UR5 ;  /* 0x00000005001f1c82 */ /* 0x000fc80008000000 */
[----:B------:R-:W-:-:S04]  /*2780*/  @UP1 UMOV UR37, UR7 ;  /* 0x0000000700251c82 */ /* 0x000fc80008000000 */
[----:B------:R-:W-:Y:S01]  /*2790*/  @UP1 UMOV UR36, UR4 ;  /* 0x0000000400241c82 */ /* 0x000fe20008000000 */
[----:B------:R-:W-:Y:S05]  /*27a0*/  BRA.U !UP0, `(.L_x_41) ;  /* 0x0000000108d47547 */ /* 0x000fea000b800000 */
[----:B------:R-:W2:Y:S01]  /*27b0*/  LDCU.128 UR16, c[0x0][0xb10] ;  /* 0x00016200ff1077ac */ /* 0x000ea20008000c00 */
[----:B------:R-:W3:Y:S01]  /*27c0*/  LDCU UR12, c[0x0][0xb20] ;  /* 0x00016400ff0c77ac */ /* 0x000ee20008000800 */
[----:B------:R-:W4:Y:S01]  /*27d0*/  LDCU UR20, c[0x0][0xb0c] ;  /* 0x00016180ff1477ac */ /* 0x000f220008000800 */
[----:B------:R-:W1:Y:S01]  /*27e0*/  LDCU.64 UR8, c[0x0][0xb28] ;  /* 0x00016500ff0877ac */ /* 0x000e620008000a00 */
[----:B------:R-:W-:Y:S02]  /*27f0*/  UISETP.NE.AND UP3, UPT, UR45, 0x1, UPT ;  /* 0x000000012d00788c */ /* 0x000fe4000bf65270 */
[----:B--2---:R-:W-:Y:S02]  /*2800*/  UIMAD.WIDE.U32 UR10, UR38, UR19, URZ ;  /* 0x00000013260a72a5 */ /* 0x004fe4000f8e00ff */
[----:B------:R-:W-:Y:S02]  /*2810*/  UIMAD.WIDE.U32 UR4, UR39, UR16, URZ ;  /* 0x00000010270472a5 */ /* 0x000fe4000f8e00ff */
[----:B------:R-:W-:-:S02]  /*2820*/  UISETP.NE.AND UP0, UPT, UR18, 0x1, UPT ;  /* 0x000000011200788c */ /* 0x000fc4000bf05270 */
[----:B------:R-:W-:Y:S01]  /*2830*/  UIMAD.WIDE.U32 UR22, UR31, UR19, URZ ;  /* 0x000000131f1672a5 */ /* 0x000fe2000f8e00ff */
[----:B------:R-:W-:Y:S02]  /*2840*/  UMOV UR10, UR11 ;  /* 0x0000000b000a7c82 */ /* 0x000fe40008000000 */
[----:B------:R-:W-:Y:S01]  /*2850*/  UMOV UR4, UR5 ;  /* 0x0000000500047c82 */ /* 0x000fe20008000000 */
[----:B---3--:R-:W-:Y:S02]  /*2860*/  USHF.R.U32.HI UR10, URZ, UR12, UR10 ;  /* 0x0000000cff0a7299 */ /* 0x008fe4000801160a */
[----:B----4-:R-:W-:Y:S02]  /*2870*/  UISETP.NE.AND UP2, UPT, UR20, 0x1, UPT ;  /* 0x000000011400788c */ /* 0x010fe4000bf45270 */
[----:B------:R-:W-:Y:S02]  /*2880*/  USHF.R.U32.HI UR4, URZ, UR17, UR4 ;  /* 0x00000011ff047299 */ /* 0x000fe40008011604 */
[----:B------:R-:W-:-:S02]  /*2890*/  USEL UR5, UR38, UR10, !UP0 ;  /* 0x0000000a26057287 */ /* 0x000fc4000c000000 */
[----:B------:R-:W-:Y:S02]  /*28a0*/  USEL UR7, UR39, UR4, !UP2 ;  /* 0x0000000427077287 */ /* 0x000fe4000d000000 */
[----:B-1----:R-:W-:Y:S01]  /*28b0*/  UIMAD.WIDE.U32 UR10, UR5, UR8, URZ ;  /* 0x00000008050a72a5 */ /* 0x002fe2000f8e00ff */
[----:B------:R-:W-:Y:S01]  /*28c0*/  UMOV UR4, UR23 ;  /* 0x0000001700047c82 */ /* 0x000fe20008000000 */
[----:B------:R-:W-:Y:S02]  /*28d0*/  UIMAD.WIDE.U32 UR14, UR37, UR16, URZ ;  /* 0x00000010250e72a5 */ /* 0x000fe4000f8e00ff */
[----:B------:R-:W-:-:S03]  /*28e0*/  UIMAD.WIDE.U32 UR22, UR7, UR8, URZ ;  /* 0x00000008071672a5 */ /* 0x000fc6000f8e00ff */
[----:B------:R-:W-:Y:S01]  /*28f0*/  UMOV UR10, UR11 ;  /* 0x0000000b000a7c82 */ /* 0x000fe20008000000 */
[----:B------:R-:W-:Y:S02]  /*2900*/  USHF.R.U32.HI UR4, URZ, UR12, UR4 ;  /* 0x0000000cff047299 */ /* 0x000fe40008011604 */
[----:B------:R-:W-:Y:S01]  /*2910*/  @UP3 USHF.R.U32.HI UR5, URZ, UR9, UR10 ;  /* 0x00000009ff053299 */ /* 0x000fe2000801160a */
[----:B------:R-:W-:Y:S01]  /*2920*/  UMOV UR14, UR15 ;  /* 0x0000000f000e7c82 */ /* 0x000fe20008000000 */
[----:B------:R-:W-:Y:S01]  /*2930*/  UMOV UR22, UR23 ;  /* 0x0000001700167c82 */ /* 0x000fe20008000000 */
[----:B------:R-:W-:Y:S02]  /*2940*/  USHF.R.U32.HI UR17, URZ, UR17, UR14 ;  /* 0x00000011ff117299 */ /* 0x000fe4000801160e */
[----:B------:R-:W-:Y:S02]  /*2950*/  USEL UR4, UR31, UR4, !UP0 ;  /* 0x000000041f047287 */ /* 0x000fe4000c000000 */
[----:B------:R-:W-:-:S02]  /*2960*/  @UP3 USHF.R.U32.HI UR7, URZ, UR9, UR22 ;  /* 0x00000009ff073299 */ /* 0x000fc40008011616 */
[----:B------:R-:W-:Y:S02]  /*2970*/  UIMAD UR10, UR45, UR5, URZ ;  /* 0x000000052d0a72a4 */ /* 0x000fe4000f8e02ff */
[----:B------:R-:W-:Y:S02]  /*2980*/  USEL UR5, UR37, UR17, !UP2 ;  /* 0x0000001125057287 */ /* 0x000fe4000d000000 */
[----:B------:R-:W-:Y:S02]  /*2990*/  UIMAD UR12, UR45, UR7, URZ ;  /* 0x000000072d0c72a4 */ /* 0x000fe4000f8e02ff */
[----:B------:R-:W-:Y:S02]  /*29a0*/  UISETP.GE.AND UP0, UPT, UR4, UR10, UPT ;  /* 0x0000000a0400728c */ /* 0x000fe4000bf06270 */
[----:B------:R-:W-:Y:S02]  /*29b0*/  UIMAD.WIDE.U32 UR10, UR4, UR8, URZ ;  /* 0x00000008040a72a5 */ /* 0x000fe4000f8e00ff */
[----:B------:R-:W-:-:S02]  /*29c0*/  UISETP.GE.OR UP0, UPT, UR5, UR12, UP0 ;  /* 0x0000000c0500728c */ /* 0x000fc40008706670 */
        /* <DEDUP_REMOVED lines=19> */
.L_x_41:
[----:B------:R-:W2:Y:S02]  /*2b00*/  LDCU UR4, c[0x0][0xb30] ;  /* 0x00016600ff0477ac */ /* 0x000ea40008000800 */
[----:B--2---:R-:W-:-:S09]  /*2b10*/  UISETP.NE.AND UP0, UPT, UR4, 0x1, UPT ;  /* 0x000000010400788c */ /* 0x004fd2000bf05270 */
        /* <DEDUP_REMOVED lines=14> */
[----:B------:R-:W-:Y:S02]  /*2c00*/  UIADD3 UR7, UPT, UPT, UR5, -UR4, URZ ;  /* 0x8000000405077290 */ /* 0x000fe4000fffe0ff */
[----:B------:R-:W-:Y:S02]  /*2c10*/  UIADD3 UR4, UPT, UPT, -UR5, UR4, URZ ;  /* 0x0000000405047290 */ /* 0x000fe4000fffe1ff */
[----:B------:R-:W-:Y:S02]  /*2c20*/  UIMAD UR31, UR7, UR18, UR31 ;  /* 0x00000012071f72a4 */ /* 0x000fe4000f8e021f */
[----:B------:R-:W-:-:S12]  /*2c30*/  UIMAD UR37, UR4, UR10, UR37 ;  /* 0x0000000a042572a4 */ /* 0x000fd8000f8e0225 */
.L_x_42:
[----:B------:R-:W-:Y:S01]  /*2c40*/  VIADD R11, R11, 0x1 ;  /* 0x000000010b0b7836 */ /* 0x000fe20000000000 */
[----:B------:R-:W-:Y:S01]  /*2c50*/  PLOP3.LUT P1, PT, PT, PT, PT, 0x80, 0x8 ;  /* 0x000000000008781c */ /* 0x000fe20003f2f070 */
[----:B------:R-:W-:Y:S02]  /*2c60*/  UIADD3 UR20, UPT, UPT, UR37, UR62, URZ ;  /* 0x0000003e25147290 */ /* 0x000fe4000fffe0ff */
[----:B------:R-:W-:Y:S01]  /*2c70*/  UIADD3 UR32, UPT, UPT, UR31, UR59, URZ ;  /* 0x0000003b1f207290 */ /* 0x000fe2000fffe0ff */
[----:B------:R-:W-:-:S04]  /*2c80*/  ISETP.NE.AND P0, PT, R11, 0x2, PT ;  /* 0x000000020b00780c */ /* 0x000fc80003f05270 */
[----:B------:R-:W-:Y:S02]  /*2c90*/  SEL R3, RZ, 0x1, P0 ;  /* 0x00000001ff037807 */ /* 0x000fe40000000000 */
[----:B------:R-:W-:Y:S02]  /*2ca0*/  SEL R11, R11, RZ, P0 ;  /* 0x000000ff0b0b7207 */ /* 0x000fe40000000000 */
[----:B------:R-:W-:Y:S01]  /*2cb0*/  LOP3.LUT R10, R10, R3, RZ, 0x3c, !PT ;  /* 0x000000030a0a7212 */ /* 0x000fe200078e3cff */
[----:B------:R-:W-:Y:S06]  /*2cc0*/  BRA.U UP1, `(.L_x_43) ;  /* 0xfffffff101487547 */ /* 0x000fec000b83ffff */
[----:B------:R-:W-:Y:S01]  /*2cd0*/  UIADD3 UR13, UPT, UPT, UR13, 0x108, URZ ;  /* 0x000001080d0d7890 */ /* 0x000fe2000fffe0ff */
[----:B------:R-:W-:-:S03]  /*2ce0*/  SHF.L.U32 R3, R12, 0x1f, RZ ;  /* 0x0000001f0c037819 */ /* 0x000fc600000006ff */
[----:B------:R-:W-:-:S09]  /*2cf0*/  ULEA UR4, UR6, UR13, 0x3 ;  /* 0x0000000d06047291 */ /* 0x000fd2000f8e18ff */
[----:B------:R-:W2:Y:S02]  /*2d00*/  SYNCS.PHASECHK.TRANS64.TRYWAIT P0, [UR4], R3 ;  /* 0x00000003ff0075a7 */ /* 0x000ea40008001104 */
[----:B--2---:R-:W-:Y:S05]  /*2d10*/  @!P0 BRA `(.L_x_44) ;  /* 0x0000008400748947 */ /* 0x004fea0003800000 */
.L_x_178:
[----:B------:R-:W-:-:S04]  /*2d20*/  UIADD3 UR4, UPT, UPT, UR6, 0x1, URZ ;  /* 0x0000000106047890 */ /* 0x000fc8000fffe0ff */
[----:B------:R-:W-:-:S04]  /*2d30*/  UISETP.NE.AND UP0, UPT, UR4, 0x21, UPT ;  /* 0x000000210400788c */ /* 0x000fc8000bf05270 */
[----:B------:R-:W-:Y:S02]  /*2d40*/  USEL UR6, URZ, 0x1, UP0 ;  /* 0x00000001ff067887 */ /* 0x000fe40008000000 */
[----:B------:R-:W-:-:S04]  /*2d50*/  USEL UR4, UR4, URZ, UP0 ;  /* 0x000000ff04047287 */ /* 0x000fc80008000000 */
[----:B------:R-:W-:Y:S01]  /*2d60*/  ULEA UR5, UR4, UR13, 0x3 ;  /* 0x0000000d04057291 */ /* 0x000fe2000f8e18ff */
[----:B------:R-:W-:-:S04]  /*2d70*/  LOP3.LUT R2, R12, UR6, RZ, 0x3c, !PT ;  /* 0x000000060c027c12 */ /* 0x000fc8000f8e3cff */
[----:B-1----:R-:W-:-:S04]  /*2d80*/  SHF.L.U32 R3, R2, 0x1f, RZ ;  /* 0x0000001f02037819 */ /* 0x002fc800000006ff */
[----:B------:R-:W1:Y:S02]  /*2d90*/  SYNCS.PHASECHK.TRANS64.TRYWAIT P0, [UR5], R3 ;  /* 0x00000003ff0075a7 */ /* 0x000e640008001105 */
[----:B-1----:R-:W-:Y:S05]  /*2da0*/  @!P0 BRA `(.L_x_45) ;  /* 0x0000008400688947 */ /* 0x002fea0003800000 */
.L_x_180:
        /* <DEDUP_REMOVED lines=9> */
.L_x_182:
        /* <DEDUP_REMOVED lines=9> */
.L_x_184:
        /* <DEDUP_REMOVED lines=9> */
.L_x_186:
        /* <DEDUP_REMOVED lines=9> */
.L_x_188:
        /* <DEDUP_REMOVED lines=9> */
.L_x_190:
        /* <DEDUP_REMOVED lines=9> */
.L_x_192:
        /* <DEDUP_REMOVED lines=9> */
.L_x_194:
        /* <DEDUP_REMOVED lines=9> */
.L_x_196:
        /* <DEDUP_REMOVED lines=9> */
.L_x_198:
        /* <DEDUP_REMOVED lines=9> */
.L_x_200:
        /* <DEDUP_REMOVED lines=9> */
.L_x_202:
        /* <DEDUP_REMOVED lines=9> */
.L_x_204:
        /* <DEDUP_REMOVED lines=9> */
.L_x_206:
        /* <DEDUP_REMOVED lines=9> */
.L_x_208:
        /* <DEDUP_REMOVED lines=9> */
.L_x_210:
        /* <DEDUP_REMOVED lines=9> */
.L_x_212:
        /* <DEDUP_REMOVED lines=9> */
.L_x_214:
        /* <DEDUP_REMOVED lines=9> */
.L_x_216:
        /* <DEDUP_REMOVED lines=9> */
.L_x_218:
        /* <DEDUP_REMOVED lines=9> */
.L_x_220:
        /* <DEDUP_REMOVED lines=9> */
.L_x_222:
        /* <DEDUP_REMOVED lines=9> */
.L_x_224:
        /* <DEDUP_REMOVED lines=9> */
.L_x_226:
        /* <DEDUP_REMOVED lines=9> */
.L_x_228:
        /* <DEDUP_REMOVED lines=9> */
.L_x_230:
        /* <DEDUP_REMOVED lines=9> */
.L_x_232:
        /* <DEDUP_REMOVED lines=9> */
.L_x_234:
        /* <DEDUP_REMOVED lines=9> */
.L_x_236:
        /* <DEDUP_REMOVED lines=9> */
.L_x_238:
        /* <DEDUP_REMOVED lines=9> */
.L_x_240:
[----:B------:R-:W-:-:S04]  /*3e90*/  UIADD3 UR4, UPT, UPT, UR4, 0x1, URZ ;  /* 0x0000000104047890 */ /* 0x000fc8000fffe0ff */
[----:B------:R-:W-:-:S04]  /*3ea0*/  UISETP.NE.AND UP0, UPT, UR4, 0x21, UPT ;  /* 0x000000210400788c */ /* 0x000fc8000bf05270 */
[----:B------:R-:W-:Y:S02]  /*3eb0*/  USEL UR5, URZ, 0x1, UP0 ;  /* 0x00000001ff057887 */ /* 0x000fe40008000000 */
[----:B------:R-:W-:-:S04]  /*3ec0*/  USEL UR4, UR4, URZ, UP0 ;  /* 0x000000ff04047287 */ /* 0x000fc80008000000 */
[----:B------:R-:W-:Y:S01]  /*3ed0*/  ULEA UR4, UR4, UR13, 0x3 ;  /* 0x0000000d04047291 */ /* 0x000fe2000f8e18ff */
[----:B-1----:R-:W-:-:S04]  /*3ee0*/  LOP3.LUT R3, R2, UR5, RZ, 0x3c, !PT ;  /* 0x0000000502037c12 */ /* 0x002fc8000f8e3cff */
[----:B------:R-:W-:Y:S01]  /*3ef0*/  SHF.L.U32 R3, R3, 0x1f, RZ ;  /* 0x0000001f03037819 */ /* 0x000fe200000006ff */
[----:B------:R-:W-:-:S07]  /*3f00*/  IMAD.U32 R0, RZ, RZ, UR4 ;  /* 0x00000004ff007e24 */ /* 0x000fce000f8e00ff */
.L_x_76:
[----:B-1----:R1:W2:Y:S02]  /*3f10*/  SYNCS.PHASECHK.TRANS64.TRYWAIT P0, [R0+URZ], R3 ;  /* 0x00000003000075a7 */ /* 0x0022a400080011ff */
[----:B--2---:R-:W-:Y:S05]  /*3f20*/  @!P0 NANOSLEEP.SYNCS 0x989680 ;  /* 0x009896800000895d */ /* 0x004fea0003900000 */
[----:B------:R-:W2:Y:S02]  /*3f30*/  @!P0 SYNCS.PHASECHK.TRANS64 P0, [R0+URZ], R3 ;  /* 0x00000003000085a7 */ /* 0x000ea400080010ff */
[----:B--2---:R-:W-:Y:S05]  /*3f40*/  @P0 EXIT ;  /* 0x000000000000094d */ /* 0x004fea0003800000 */
[----:B------:R-:W-:Y:S05]  /*3f50*/  BRA `(.L_x_76) ;  /* 0xfffffffc00ec7947 */ /* 0x000fea000383ffff */
.L_x_23:
[----:B------:R-:W-:-:S04]  /*3f60*/  UISETP.NE.AND UP0, UPT, UR58, URZ, UPT ;  /* 0x000000ff3a00728c */ /* 0x000fc8000bf05270 */
[----:B------:R-:W-:-:S09]  /*3f70*/  UISETP.NE.OR UP0, UPT, UR22, 0x1, UP0 ;  /* 0x000000011600788c */ /* 0x000fd20008705670 */
[----:B------:R-:W-:Y:S05]  /*3f80*/  BRA.U UP0, `(.L_x_77) ;  /* 0x0000000500487547 */ /* 0x000fea000b800000 */
[----:B------:R-:W-:Y:S01]  /*3f90*/  ISETP.GE.U32.AND P2, PT, R0, 0x8, PT ;  /* 0x000000080000780c */ /* 0x000fe20003f46070 */
[----:B------:R-:W-:Y:S01]  /*3fa0*/  IMAD.MOV.U32 R12, RZ, RZ, 0x1 ;  /* 0x00000001ff0c7424 */ /* 0x000fe200078e00ff */
[----:B------:R-:W-:Y:S02]  /*3fb0*/  CS2R R10, SRZ ;  /* 0x00000000000a7805 */ /* 0x000fe4000001ff00 */
[----:B------:R-:W-:Y:S01]  /*3fc0*/  CS2R R8, SRZ ;  /* 0x0000000000087805 */ /* 0x000fe2000001ff00 */
[----:B------:R-:W-:Y:S01]  /*3fd0*/  UMOV UR4, 0x400 ;  /* 0x0000040000047882 */ /* 0x000fe20000000000 */
[----:B------:R-:W-:Y:S01]  /*3fe0*/  UMOV UR5, URZ ;  /* 0x000000ff00057c82 */ /* 0x000fe20008000000 */
[----:B------:R-:W-:-:S12]  /*3ff0*/  ULEA UR6, UR58, UR4, 0x18 ;  /* 0x000000043a067291 */ /* 0x000fd8000f8ec0ff */
.L_x_81:
[----:B------:R-:W-:Y:S02]  /*4000*/  LEA R2, R8, UR6, 0x3 ;  /* 0x0000000608027c11 */ /* 0x000fe4000f8e18ff */
[----:B------:R-:W-:-:S03]  /*4010*/  SHF.L.U32 R5, R9, 0x1f, RZ ;  /* 0x0000001f09057819 */ /* 0x000fc600000006ff */
[----:B------:R-:W-:Y:S01]  /*4020*/  VIADD R4, R2, 0x2d0 ;  /* 0x000002d002047836 */ /* 0x000fe20000000000 */
[----:B------:R-:W2:Y:S02]  /*4030*/  SYNCS.PHASECHK.TRANS64.TRYWAIT P0, [R2+URZ+0x2c0], R5 ;  /* 0x0002c005020075a7 */ /* 0x000ea400080011ff */
[----:B--2---:R-:W-:Y:S05]  /*4040*/  @!P0 BRA `(.L_x_78) ;  /* 0x0000007c00a88947 */ /* 0x004fea0003800000 */
.L_x_241:
[----:B------:R-:W-:Y:S01]  /*4050*/  ULEA UR4, UR5, UR6, 0x3 ;  /* 0x0000000605047291 */ /* 0x000fe2000f8e18ff */
[----:B------:R-:W-:Y:S02]  /*4060*/  PRMT R4, RZ, 0x654, R4 ;  /* 0x00000654ff047816 */ /* 0x000fe40000000004 */
[----:B--2---:R-:W-:Y:S01]  /*4070*/  SHF.L.U32 R5, R12, 0x1f, RZ ;  /* 0x0000001f0c057819 */ /* 0x004fe200000006ff */
[----:B------:R-:W-:Y:S01]  /*4080*/  UIADD3 UR7, UPT, UPT, UR4, 0x260, URZ ;  /* 0x0000026004077890 */ /* 0x000fe2000fffe0ff */
[----:B------:R2:W-:Y:S05]  /*4090*/  SYNCS.ARRIVE.TRANS64.RED.A1T0 RZ, [R4+URZ], RZ ;  /* 0x000000ff04ff79a7 */ /* 0x0005ea00081004ff */
[----:B------:R-:W-:Y:S01]  /*40a0*/  IMAD.U32 R7, RZ, RZ, UR7 ;  /* 0x00000007ff077e24 */ /* 0x000fe2000f8e00ff */
[----:B------:R-:W3:Y:S04]  /*40b0*/  SYNCS.PHASECHK.TRANS64.TRYWAIT P0, [UR4+0x270], R5 ;  /* 0x00027005ff0075a7 */ /* 0x000ee80008001104 */
[----:B------:R-:W-:Y:S01]  /*40c0*/  PRMT R6, R0, 0x654, R7 ;  /* 0x0000065400067816 */ /* 0x000fe20000000007 */
[----:B--2---:R-:W-:Y:S01]  /*40d0*/  @!P2 IMAD.MOV.U32 R4, RZ, RZ, 0x10 ;  /* 0x00000010ff04a424 */ /* 0x004fe200078e00ff */
[----:B---3--:R-:W-:Y:S06]  /*40e0*/  @!P0 BRA `(.L_x_79) ;  /* 0x0000007c00948947 */ /* 0x008fec0003800000 */
.L_x_243:
[----:B------:R-:W-:Y:S01]  /*40f0*/  ULEA UR8, UR5, UR6, 0x4 ;  /* 0x0000000605087291 */ /* 0x000fe2000f8e20ff */
[----:B------:R-:W-:Y:S01]  /*4100*/  SEL R3, R6, R3, !P2 ;  /* 0x0000000306037207 */ /* 0x000fe20005000000 */
[----:B------:R-:W-:Y:S01]  /*4110*/  UIADD3 UR9, UPT, UPT, UR4, 0x260, URZ ;  /* 0x0000026004097890 */ /* 0x000fe2000fffe0ff */
[----:B--2---:R-:W-:Y:S01]  /*4120*/  LEA R2, R11, UR6, 0x3 ;  /* 0x000000060b027c11 */ /* 0x004fe2000f8e18ff */
[----:B------:R-:W-:Y:S01]  /*4130*/  UIADD3 UR8, UPT, UPT, UR8, 0x2f0, URZ ;  /* 0x000002f008087890 */ /* 0x000fe2000fffe0ff */
[----:B------:R-:W-:Y:S01]  /*4140*/  SHF.L.U32 R5, R10, 0x1f, RZ ;  /* 0x0000001f0a057819 */ /* 0x000fe200000006ff */
[----:B------:R2:W-:Y:S01]  /*4150*/  @!P2 SYNCS.ARRIVE.TRANS64.RED RZ, [R3+URZ], R4 ;  /* 0x0000000403ffa9a7 */ /* 0x0005e200080004ff */
[----:B------:R-:W-:Y:S01]  /*4160*/  UIADD3 UR4, UPT, UPT, UR5, 0x1, URZ ;  /* 0x0000000105047890 */ /* 0x000fe2000fffe0ff */
[----:B------:R-:W-:-:S03]  /*4170*/  VIADD R8, R8, 0x1 ;  /* 0x0000000108087836 */ /* 0x000fc60000000000 */
[----:B------:R-:W-:Y:S02]  /*4180*/  UISETP.NE.AND UP0, UPT, UR4, 0x2, UPT ;  /* 0x000000020400788c */ /* 0x000fe4000bf05270 */
[----:B------:R-:W-:Y:S06]  /*4190*/  UGETNEXTWORKID.BROADCAST [UR8], [UR9] ;  /* 0x00000000080073ca */ /* 0x000fec0008000100 */
[----:B------:R-:W-:Y:S01]  /*41a0*/  USEL UR7, URZ, 0x1, UP0 ;  /* 0x00000001ff077887 */ /* 0x000fe20008000000 */
[----:B------:R-:W-:Y:S01]  /*41b0*/  ISETP.NE.AND P0, PT, R8, 0x2, PT ;  /* 0x000000020800780c */ /* 0x000fe20003f05270 */
[----:B------:R-:W-:Y:S01]  /*41c0*/  USEL UR5, UR4, URZ, UP0 ;  /* 0x000000ff04057287 */ /* 0x000fe20008000000 */
[----:B------:R-:W3:Y:S03]  /*41d0*/  SYNCS.PHASECHK.TRANS64.TRYWAIT P1, [R2+URZ+0x260], R5 ;  /* 0x00026005020075a7 */ /* 0x000ee600080211ff */
[----:B------:R-:W-:Y:S01]  /*41e0*/  LOP3.LUT R12, R12, UR7, RZ, 0x3c, !PT ;  /* 0x000000070c0c7c12 */ /* 0x000fe2000f8e3cff */
[----:B--23--:R-:W-:Y:S07]  /*41f0*/  @!P1 BRA `(.L_x_80) ;  /* 0x0000007c00689947 */ /* 0x00cfee0003800000 */
.L_x_244:
[C---:B------:R-:W-:Y:S01]  /*4200*/  LEA R4, R11.reuse, UR6, 0x4 ;  /* 0x000000060b047c11 */ /* 0x040fe2000f8e20ff */
[----:B--2---:R-:W-:Y:S01]  /*4210*/  VIADD R2, R2, 0x270 ;  /* 0x0000027002027836 */ /* 0x004fe20000000000 */
[----:B------:R-:W-:Y:S01]  /*4220*/  SEL R8, R8, RZ, P0 ;  /* 0x000000ff08087207 */ /* 0x000fe20000000000 */
[----:B------:R-:W-:-:S03]  /*4230*/  VIADD R11, R11, 0x1 ;  /* 0x000000010b0b7836 */ /* 0x000fc60000000000 */
[----:B------:R-:W2:Y:S01]  /*4240*/  LDS.128 R4, [R4+0x2f0] ;  /* 0x0002f00004047984 */ /* 0x000ea20000000c00 */
[----:B------:R-:W-:Y:S02]  /*4250*/  PRMT R2, RZ, 0x654, R2 ;  /* 0x00000654ff027816 */ /* 0x000fe40000000002 */
[C---:B------:R-:W-:Y:S01]  /*4260*/  ISETP.NE.AND P1, PT, R11.reuse, 0x2, PT ;  /* 0x000000020b00780c */ /* 0x040fe20003f25270 */
[----:B------:R-:W-:Y:S01]  /*4270*/  @!PT LDS RZ, [RZ] ;  /* 0x00000000fffff984 */ /* 0x000fe20000000800 */
[----:B------:R-:W-:Y:S01]  /*4280*/  @!PT LDS RZ, [RZ] ;  /* 0x00000000fffff984 */ /* 0x000fe20000000800 */
[----:B------:R-:W-:Y:S01]  /*4290*/  @!PT LDS RZ, [RZ] ;  /* 0x00000000fffff984 */ /* 0x000fe20000000800 */
[----:B------:R-:W-:Y:S01]  /*42a0*/  @!PT LDS RZ, [RZ] ;  /* 0x00000000fffff984 */ /* 0x000fe20000000800 */
[----:B------:R3:W-:Y:S06]  /*42b0*/  MEMBAR.ALL.CTA ;  /* 0x0000000000007992 */ /* 0x0007ec0000008000 */
[----:B---3--:R-:W3:Y:S01]  /*42c0*/  FENCE.VIEW.ASYNC.S ;  /* 0x00000000000073c6 */ /* 0x008ee20000000000 */
[----:B------:R-:W-:Y:S01]  /*42d0*/  SEL R11, R11, RZ, P1 ;  /* 0x000000ff0b0b7207 */ /* 0x000fe20000800000 */
[----:B---3--:R3:W-:Y:S01]  /*42e0*/  SYNCS.ARRIVE.TRANS64.RED.A1T0 RZ, [R2+URZ], RZ ;  /* 0x000000ff02ff79a7 */ /* 0x0087e200081004ff */
[----:B--2---:R-:W-:-:S02]  /*42f0*/  LOP3.LUT P3, RZ, R6, 0x1, RZ, 0xc0, !PT ;  /* 0x0000000106ff7812 */ /* 0x004fc4000786c0ff */
[----:B------:R-:W-:-:S04]  /*4300*/  SEL R5, RZ, 0x1, P1 ;  /* 0x00000001ff057807 */ /* 0x000fc80000800000 */
[----:B------:R-:W-:Y:S02]  /*4310*/  LOP3.LUT R10, R10, R5, RZ, 0x3c, !PT ;  /* 0x000000050a0a7212 */ /* 0x000fe400078e3cff */
[----:B---3--:R-:W-:-:S04]  /*4320*/  SEL R2, RZ, 0x1, P0 ;  /* 0x00000001ff027807 */ /* 0x008fc80000000000 */
[----:B------:R-:W-:Y:S01]  /*4330*/  LOP3.LUT R9, R9, R2, RZ, 0x3c, !PT ;  /* 0x0000000209097212 */ /* 0x000fe200078e3cff */
[----:B------:R-:W-:Y:S06]  /*4340*/  @P3 BRA `(.L_x_81) ;  /* 0xfffffffc002c3947 */ /* 0x000fec000383ffff */
[----:B------:R-:W-:Y:S01]  /*4350*/  ULEA UR4, UR5, UR6, 0x3 ;  /* 0x0000000605047291 */ /* 0x000fe2000f8e18ff */
[----:B------:R-:W-:-:S08]  /*4360*/  SHF.L.U32 R3, R12, 0x1f, RZ ;  /* 0x0000001f0c037819 */ /* 0x000fd000000006ff */
[----:B------:R-:W2:Y:S02]  /*4370*/  SYNCS.PHASECHK.TRANS64 P0, [UR4+0x270], R3 ;  /* 0x00027003ff0075a7 */ /* 0x000ea40008001004 */
[----:B--2---:R-:W-:Y:S05]  /*4380*/  @P0 BRA `(.L_x_82) ;  /* 0x0000000000080947 */ /* 0x004fea0003800000 */
[----:B------:R-:W2:Y:S02]  /*4390*/  SYNCS.PHASECHK.TRANS64.TRYWAIT P0, [UR4+0x270], R3 ;  /* 0x00027003ff0075a7 */ /* 0x000ea40008001104 */
[----:B--2---:R-:W-:Y:S05]  /*43a0*/  @!P0 BRA `(.L_x_83) ;  /* 0x0000007c00108947 */ /* 0x004fea0003800000 */
.L_x_82:
[----:B------:R-:W-:-:S04]  /*43b0*/  UIADD3 UR7, UPT, UPT, UR5, 0x1, URZ ;  /* 0x0000000105077890 */ /* 0x000fc8000fffe0ff */
[----:B------:R-:W-:-:S04]  /*43c0*/  UISETP.NE.AND UP0, UPT, UR7, 0x2, UPT ;  /* 0x000000020700788c */ /* 0x000fc8000bf05270 */
[----:B------:R-:W-:Y:S02]  /*43d0*/  USEL UR8, URZ, 0x1, UP0 ;  /* 0x00000001ff087887 */ /* 0x000fe40008000000 */
[----:B------:R-:W-:-:S04]  /*43e0*/  USEL UR7, UR7, URZ, UP0 ;  /* 0x000000ff07077287 */ /* 0x000fc80008000000 */
[----:B------:R-:W-:Y:S01]  /*43f0*/  ULEA UR7, UR7, UR6, 0x3 ;  /* 0x0000000607077291 */ /* 0x000fe2000f8e18ff */
[----:B--2---:R-:W-:-:S04]  /*4400*/  LOP3.LUT R3, R12, UR8, RZ, 0x3c, !PT ;  /* 0x000000080c037c12 */ /* 0x004fc8000f8e3cff */
[----:B------:R-:W-:-:S04]  /*4410*/  SHF.L.U32 R0, R3, 0x1f, RZ ;  /* 0x0000001f03007819 */ /* 0x000fc800000006ff */
[----:B------:R-:W2:Y:S02]  /*4420*/  SYNCS.PHASECHK.TRANS64 P0, [UR7+0x270], R0 ;  /* 0x00027000ff0075a7 */ /* 0x000ea40008001007 */
[----:B-12---:R-:W-:Y:S05]  /*4430*/  @P0 EXIT ;  /* 0x000000000000094d */ /* 0x006fea0003800000 */
[----:B------:R-:W-:Y:S02]  /*4440*/  SHF.L.U32 R3, R3, 0x1f, RZ ;  /* 0x0000001f03037819 */ /* 0x000fe400000006ff */
[----:B------:R-:W-:-:S07]  /*4450*/  MOV R0, UR7 ;  /* 0x0000000700007c02 */ /* 0x000fce0008000f00 */
.L_x_84:
[----:B-1----:R1:W2:Y:S02]  /*4460*/  SYNCS.PHASECHK.TRANS64.TRYWAIT P0, [R0+URZ+0x270], R3 ;  /* 0x00027003000075a7 */ /* 0x0022a400080011ff */
[----:B--2---:R-:W-:Y:S05]  /*4470*/  @!P0 NANOSLEEP.SYNCS 0x989680 ;  /* 0x009896800000895d */ /* 0x004fea0003900000 */
[----:B------:R-:W2:Y:S02]  /*4480*/  @!P0 SYNCS.PHASECHK.TRANS64 P0, [R0+URZ+0x270], R3 ;  /* 0x00027003000085a7 */ /* 0x000ea400080010ff */
[----:B--2---:R-:W-:Y:S05]  /*4490*/  @P0 EXIT ;  /* 0x000000000000094d */ /* 0x004fea0003800000 */
[----:B------:R-:W-:Y:S05]  /*44a0*/  BRA `(.L_x_84) ;  /* 0xfffffffc00ec7947 */ /* 0x000fea000383ffff */
.L_x_77:
[----:B------:R-:W-:Y:S05]  /*44b0*/  BRA.U UP5, `(.L_x_85) ;  /* 0x0000001105847547 */ /* 0x000fea000b800000 */
[----:B------:R-:W-:Y:S01]  /*44c0*/  UMOV UR4, 0x40 ;  /* 0x0000004000047882 */ /* 0x000fe20000000000 */
[----:B------:R-:W-:Y:S01]  /*44d0*/  NOP ;  /* 0x0000000000007918 */ /* 0x000fe20000000000 */
[----:B------:R-:W-:Y:S01]  /*44e0*/  ULEA UR5, UR58, UR4, 0x18 ;  /* 0x000000043a057291 */ /* 0x000fe2000f8ec0ff */
[----:B------:R-:W-:Y:S02]  /*44f0*/  UMOV UR6, 0x400 ;  /* 0x0000040000067882 */ /* 0x000fe40000000000 */
[----:B------:R-:W-:-:S06]  /*4500*/  ULEA UR6, UR58, UR6, 0x18 ;  /* 0x000000063a067291 */ /* 0x000fcc000f8ec0ff */
[----:B------:R-:W2:Y:S02]  /*4510*/  LDS.U8 R0, [UR5+0x1c] ;  /* 0x00001c05ff007984 */ /* 0x000ea40008000000 */
[----:B--2---:R-:W-:-:S13]  /*4520*/  ISETP.NE.AND P0, PT, R0, RZ, PT ;  /* 0x000000ff0000720c */ /* 0x004fda0003f05270 */
[----:B------:R-:W-:Y:S05]  /*4530*/  @P0 BRA `(.L_x_86) ;  /* 0x0000000400080947 */ /* 0x000fea0003800000 */
[----:B------:R-:W-:Y:S02]  /*4540*/  UISETP.NE.U32.AND UP1, UPT, UR27, 0x1, UPT ;  /* 0x000000011b00788c */ /* 0x000fe4000bf25070 */
[----:B------:R-:W-:-:S07]  /*4550*/  UIADD3 UR7, UPT, UPT, UR5, 0x8, URZ ;  /* 0x0000000805077890 */ /* 0x000fce000fffe0ff */
[----:B------:R-:W-:Y:S05]  /*4560*/  BRA.U !UP1, `(.L_x_87) ;  /* 0x00000001099c7547 */ /* 0x000fea000b800000 */
[----:B------:R-:W-:Y:S01]  /*4570*/  ELECT P0, URZ, PT ;  /* 0x0000000000ff782f */ /* 0x000fe20003800000 */
[----:B------:R-:W-:-:S12]  /*4580*/  BSSY B0, `(.L_x_87) ;  /* 0x0000025000007945 */ /* 0x000fd80003800000 */
[----:B------:R-:W-:Y:S05]  /*4590*/  @!P0 BRA `(.L_x_88) ;  /* 0x00000000008c8947 */ /* 0x000fea0003800000 */
[----:B------:R-:W-:-:S05]  /*45a0*/  UMOV UR4, 0x10 ;  /* 0x0000001000047882 */ /* 0x000fca0000000000 */
[----:B------:R-:W-:Y:S04]  /*45b0*/  DEPBAR.LE SB2, 0x36 ;  /* 0x0000ad800000791a */ /* 0x000fe80000000000 */
[----:B------:R-:W2:Y:S02]  /*45c0*/  UTCATOMSWS.2CTA.FIND_AND_SET.ALIGN UP0, UR4, UR4 ;  /* 0x00000004000475e3 */ /* 0x000ea40008200800 */
[----:B--2---:R-:W-:Y:S01]  /*45d0*/  MOV R11, UR4 ;  /* 0x00000004000b7c02 */ /* 0x004fe20008000f00 */
[----:B------:R-:W-:Y:S06]  /*45e0*/  BRA.U UP0, `(.L_x_89) ;  /* 0x0000000100187547 */ /* 0x000fec000b800000 */
.L_x_90:
[----:B------:R-:W-:Y:S05]  /*45f0*/  NANOSLEEP 0x64 ;  /* 0x000000640000795d */ /* 0x000fea0003800000 */
[----:B------:R-:W-:-:S05]  /*4600*/  UMOV UR4, 0x10 ;  /* 0x0000001000047882 */ /* 0x000fca0000000000 */
[----:B------:R-:W-:Y:S04]  /*4610*/  DEPBAR.LE SB2, 0x36 ;  /* 0x0000ad800000791a */ /* 0x000fe80000000000 */
[----:B------:R-:W2:Y:S02]  /*4620*/  UTCATOMSWS.2CTA.FIND_AND_SET.ALIGN UP0, UR4, UR4 ;  /* 0x00000004000475e3 */ /* 0x000ea40008200800 */
[----:B--2---:R-:W-:Y:S01]  /*4630*/  MOV R11, UR4 ;  /* 0x00000004000b7c02 */ /* 0x004fe20008000f00 */
[----:B------:R-:W-:Y:S05]  /*4640*/  BRA.U !UP0, `(.L_x_90) ;  /* 0xfffffffd08e87547 */ /* 0x000fea000b83ffff */
.L_x_89:
[----:B------:R-:W2:Y:S01]  /*4650*/  LDS R7, [UR5+0x10] ;  /* 0x00001005ff077984 */ /* 0x000ea20008000800 */
[----:B------:R-:W-:Y:S01]  /*4660*/  IMAD.U32 R5, RZ, RZ, UR6 ;  /* 0x00000006ff057e24 */ /* 0x000fe2000f8e00ff */
[----:B------:R-:W-:-:S03]  /*4670*/  MOV R4, UR29 ;  /* 0x0000001d00047c02 */ /* 0x000fc60008000f00 */
[----:B------:R-:W-:Y:S01]  /*4680*/  VIADD R5, R5, 0x310 ;  /* 0x0000031005057836 */ /* 0x000fe20000000000 */
[----:B--2---:R-:W-:-:S04]  /*4690*/  SHF.L.U32 R7, R7, 0x1f, RZ ;  /* 0x0000001f07077819 */ /* 0x004fc800000006ff */
[----:B------:R-:W2:Y:S02]  /*46a0*/  SYNCS.PHASECHK.TRANS64.TRYWAIT P0, [UR5+0x8], R7 ;  /* 0x00000807ff0075a7 */ /* 0x000ea40008001105 */
[----:B--2---:R-:W-:Y:S05]  /*46b0*/  @P0 BRA `(.L_x_91) ;  /* 0x0000000000080947 */ /* 0x004fea0003800000 */
[----:B------:R-:W2:Y:S02]  /*46c0*/  SYNCS.PHASECHK.TRANS64.TRYWAIT P0, [UR5+0x8], R7 ;  /* 0x00000807ff0075a7 */ /* 0x000ea40008001105 */
[----:B--2---:R-:W-:Y:S05]  /*46d0*/  @!P0 BRA `(.L_x_92) ;  /* 0x00000078005c8947 */ /* 0x004fea0003800000 */
.L_x_91:
[----:B--2---:R-:W-:Y:S01]  /*46e0*/  HFMA2 R0, -RZ, RZ, 0, 5.9604644775390625e-08 ;  /* 0x00000001ff007431 */ /* 0x004fe200000001ff */
[----:B------:R-:W-:Y:S01]  /*46f0*/  UPRMT UR4, UR29, 0x654, UR7 ;  /* 0x000006541d047896 */ /* 0x000fe20008000007 */
[----:B------:R-:W-:Y:S01]  /*4700*/  IMAD.MOV.U32 R8, RZ, RZ, 0xffff ;  /* 0x0000ffffff087424 */ /* 0x000fe200078e00ff */
[----:B------:R-:W-:Y:S01]  /*4710*/  PRMT R4, R4, 0x654, R5 ;  /* 0x0000065404047816 */ /* 0x000fe20000000005 */
[----:B------:R-:W-:Y:S02]  /*4720*/  IMAD.MOV.U32 R6, RZ, RZ, 0x4 ;  /* 0x00000004ff067424 */ /* 0x000fe400078e00ff */
[----:B------:R-:W-:Y:S01]  /*4730*/  IMAD.SHL.U32 R9, R11, 0x20, RZ ;  /* 0x000000200b097824 */ /* 0x000fe200078e00ff */
[----:B------:R-:W-:Y:S02]  /*4740*/  MOV R5, UR4 ;  /* 0x0000000400057c02 */ /* 0x000fe40008000f00 */
[-C--:B------:R-:W-:Y:S01]  /*4750*/  SHF.L.U32 R8, R8, R11.reuse, RZ ;  /* 0x0000000b08087219 */ /* 0x080fe200000006ff */
[----:B------:R2:W-:Y:S01]  /*4760*/  SYNCS.ARRIVE.TRANS64.RED RZ, [UR4], R6 ;  /* 0x00000006ffff79a7 */ /* 0x0005e20008000404 */
[----:B------:R-:W-:Y:S01]  /*4770*/  SHF.L.U32 R7, R0, R11, RZ ;  /* 0x0000000b00077219 */ /* 0x000fe200000006ff */
[----:B------:R2:W-:Y:S04]  /*4780*/  STS [UR6+0x310], R9 ;  /* 0x00031009ff007988 */ /* 0x0005e80008000806 */
[----:B------:R2:W-:Y:S04]  /*4790*/  STAS [R4.64], R11 ;  /* 0x0000000b04007dbd */ /* 0x0005e8000c0008ff */
[----:B------:R2:W-:Y:S04]  /*47a0*/  ATOMS.OR RZ, [UR5+0x14], R8 ;  /* 0x00001408ffff798c */ /* 0x0005e8000b000005 */
[----:B------:R2:W-:Y:S04]  /*47b0*/  ATOMS.OR RZ, [UR5+0x18], R7 ;  /* 0x00001807ffff798c */ /* 0x0005e8000b000005 */
[----:B------:R2:W-:Y:S02]  /*47c0*/  ATOMS.XOR RZ, [UR5+0x10], R0 ;  /* 0x00001000ffff798c */ /* 0x0005e4000b800005 */
.L_x_88:
[----:B-1----:R-:W-:Y:S05]  /*47d0*/  BSYNC B0 ;  /* 0x0000000000007941 */ /* 0x002fea0003800000 */
.L_x_87:
[----:B------:R-:W-:Y:S05]  /*47e0*/  BRA.U UP1, `(.L_x_93) ;  /* 0x00000001016c7547 */ /* 0x000fea000b800000 */
[----:B------:R-:W-:-:S03]  /*47f0*/  UMOV UR4, 0xffffffff ;  /* 0xffffffff00047882 */ /* 0x000fc60000000000 */
[----:B------:R-:W-:Y:S05]  /*4800*/  BRA.DIV UR4, `(.L_x_94) ;  /* 0x0000007a04287947 */ /* 0x000fea000b800000 */
[----:B------:R-:W-:-:S13]  /*4810*/  ELECT P6, URZ, PT ;  /* 0x0000000000ff782f */ /* 0x000fda00038c0000 */
.L_x_248:
[----:B------:R-:W-:Y:S05]  /*4820*/  @!P6 BRA `(.L_x_93) ;  /* 0x00000000005ce947 */ /* 0x000fea0003800000 */
[----:B--2---:R-:W2:Y:S02]  /*4830*/  LDS R5, [UR5+0x10] ;  /* 0x00001005ff057984 */ /* 0x004ea40008000800 */
[----:B--2---:R-:W-:-:S04]  /*4840*/  SHF.L.U32 R5, R5, 0x1f, RZ ;  /* 0x0000001f05057819 */ /* 0x004fc800000006ff */
[----:B------:R-:W2:Y:S02]  /*4850*/  SYNCS.PHASECHK.TRANS64.TRYWAIT P0, [UR5+0x8], R5 ;  /* 0x00000805ff0075a7 */ /* 0x000ea40008001105 */
[----:B--2---:R-:W-:Y:S05]  /*4860*/  @P0 BRA `(.L_x_95) ;  /* 0x0000000000080947 */ /* 0x004fea0003800000 */
[----:B------:R-:W2:Y:S02]  /*4870*/  SYNCS.PHASECHK.TRANS64.TRYWAIT P0, [UR5+0x8], R5 ;  /* 0x00000805ff0075a7 */ /* 0x000ea40008001105 */
[----:B--2---:R-:W-:Y:S05]  /*4880*/  @!P0 BRA `(.L_x_96) ;  /* 0x0000007800288947 */ /* 0x004fea0003800000 */
.L_x_95:
[----:B------:R-:W3:Y:S01]  /*4890*/  LDS R7, [UR6+0x310] ;  /* 0x00031006ff077984 */ /* 0x000ee20008000800 */
[----:B--2---:R-:W-:Y:S02]  /*48a0*/  HFMA2 R0, -RZ, RZ, 0, 5.9604644775390625e-08 ;  /* 0x00000001ff007431 */ /* 0x004fe400000001ff */
[----:B------:R-:W-:Y:S01]  /*48b0*/  IMAD.MOV.U32 R4, RZ, RZ, 0xffff ;  /* 0x0000ffffff047424 */ /* 0x000fe200078e00ff */
[----:B------:R-:W-:Y:S01]  /*48c0*/  UPRMT UR4, UR29, 0x654, UR7 ;  /* 0x000006541d047896 */ /* 0x000fe20008000007 */
[----:B---3--:R-:W-:-:S03]  /*48d0*/  IMAD.SHL.U32 R5, R7, 0x20, RZ ;  /* 0x0000002007057824 */ /* 0x008fc600078e00ff */
[-C--:B------:R-:W-:Y:S02]  /*48e0*/  SHF.L.U32 R4, R4, R7.reuse, RZ ;  /* 0x0000000704047219 */ /* 0x080fe400000006ff */
[----:B------:R-:W-:Y:S01]  /*48f0*/  SHF.L.U32 R7, R0, R7, RZ ;  /* 0x0000000700077219 */ /* 0x000fe200000006ff */
[----:B------:R3:W-:Y:S04]  /*4900*/  STS [UR6+0x310], R5 ;  /* 0x00031005ff007988 */ /* 0x0007e80008000806 */
[----:B------:R3:W-:Y:S04]  /*4910*/  ATOMS.OR RZ, [UR5+0x14], R4 ;  /* 0x00001404ffff798c */ /* 0x0007e8000b000005 */
[----:B------:R3:W-:Y:S01]  /*4920*/  ATOMS.OR RZ, [UR5+0x18], R7 ;  /* 0x00001807ffff798c */ /* 0x0007e2000b000005 */
[----:B------:R-:W-:Y:S03]  /*4930*/  SYNCS.ARRIVE.TRANS64.RED.A1T0 RZ, [UR4], RZ ;  /* 0x000000ffffff79a7 */ /* 0x000fe60008100404 */
[----:B------:R3:W-:Y:S01]  /*4940*/  ATOMS.XOR RZ, [UR5+0x10], R0 ;  /* 0x00001000ffff798c */ /* 0x0007e2000b800005 */
[----:B------:R-:W-:Y:S05]  /*4950*/  BRA `(.L_x_93) ;  /* 0x0000000000107947 */ /* 0x000fea0003800000 */
.L_x_86:
[----:B------:R-:W-:Y:S02]  /*4960*/  MOV R0, 0xffffffff ;  /* 0xffffffff00007802 */ /* 0x000fe40000000f00 */
[----:B------:R-:W-:-:S03]  /*4970*/  MOV R4, 0x49a0 ;  /* 0x000049a000047802 */ /* 0x000fc60000000f00 */
[----:B------:R2:W-:Y:S04]  /*4980*/  STS [UR6+0x310], R0 ;  /* 0x00031000ff007988 */ /* 0x0005e80008000806 */
[----:B-12--5:R-:W-:Y:S05]  /*4990*/  CALL.REL.NOINC `($__internal_1_$__cuda_sm10x_tcgen05_guardrail_trap_phase_invalid_during_alloc) ;  /* 0x0000007c00f87944 */ /* 0x026fea0003c00000 */
.L_x_93:
[----:B------:R-:W-:Y:S05]  /*49a0*/  WARPSYNC.ALL ;  /* 0x0000000000007948 */ /* 0x000fea0003800000 */
[----:B------:R-:W4:Y:S01]  /*49b0*/  S2UR UR4, SR_CgaCtaId ;  /* 0x00000000000479c3 */ /* 0x000f220000008800 */
[----:B------:R-:W-:Y:S01]  /*49c0*/  UMOV UR13, 0x400 ;  /* 0x00000400000d7882 */ /* 0x000fe20000000000 */
[----:B------:R-:W-:-:S06]  /*49d0*/  NOP ;  /* 0x0000000000007918 */ /* 0x000fcc0000000000 */
[----:B------:R-:W-:Y:S06]  /*49e0*/  BAR.ARV 0x6, 0xa0 ;  /* 0x0182800000007b1d */ /* 0x000fec0000002000 */
[----:B------:R-:W1:Y:S01]  /*49f0*/  LDCU UR6, c[0x0][0x38c] ;  /* 0x00007180ff0677ac */ /* 0x000e620008000800 */
[----:B------:R-:W-:Y:S01]  /*4a00*/  LOP3.LUT R3, R3, 0xffff, RZ, 0xc0, !PT ;  /* 0x0000ffff03037812 */ /* 0x000fe200078ec0ff */
[----:B--2---:R-:W-:Y:S01]  /*4a10*/  IMAD.MOV.U32 R9, RZ, RZ, 0x1 ;  /* 0x00000001ff097424 */ /* 0x004fe200078e00ff */
[----:B------:R-:W-:Y:S01]  /*4a20*/  LOP3.LUT R2, R2, 0xffff, RZ, 0xc0, !PT ;  /* 0x0000ffff02027812 */ /* 0x000fe200078ec0ff */
[----:B------:R-:W-:Y:S01]  /*4a30*/  IMAD.MOV.U32 R8, RZ, RZ, RZ ;  /* 0x000000ffff087224 */ /* 0x000fe200078e00ff */
[----:B------:R-:W-:Y:S01]  /*4a40*/  R2UR UR16, R3 ;  /* 0x00000000031072ca */ /* 0x000fe200000e0000 */
[----:B------:R-:W-:Y:S01]  /*4a50*/  UMOV UR20, URZ ;  /* 0x000000ff00147c82 */ /* 0x000fe20008000000 */
[----:B------:R-:W-:-:S02]  /*4a60*/  R2UR UR24, R2 ;  /* 0x00000000021872ca */ /* 0x000fc400000e0000 */
[----:B------:R-:W-:Y:S01]  /*4a70*/  CS2R R2, SRZ ;  /* 0x0000000000027805 */ /* 0x000fe2000001ff00 */
[----:B------:R-:W-:Y:S01]  /*4a80*/  UMOV UR10, URZ ;  /* 0x000000ff000a7c82 */ /* 0x000fe20008000000 */
[----:B----4-:R-:W-:Y:S02]  /*4a90*/  ULEA UR13, UR4, UR13, 0x18 ;  /* 0x0000000d040d7291 */ /* 0x010fe4000f8ec0ff */
[----:B------:R-:W-:Y:S02]  /*4aa0*/  UISETP.NE.AND UP3, UPT, UR27, URZ, UPT ;  /* 0x000000ff1b00728c */ /* 0x000fe4000bf65270 */
[----:B------:R-:W-:Y:S02]  /*4ab0*/  UIADD3 UR5, UPT, UPT, UR13, 0x6500, URZ ;  /* 0x000065000d057890 */ /* 0x000fe4000fffe0ff */
[----:B------:R-:W-:Y:S02]  /*4ac0*/  UIADD3 UR4, UPT, UPT, UR13, 0x16d00, URZ ;  /* 0x00016d000d047890 */ /* 0x000fe4000fffe0ff */
[----:B-1----:R-:W-:Y:S01]  /*4ad0*/  UIADD3 UR6, UPT, UPT, UR6, 0x1f, URZ ;  /* 0x0000001f06067890 */ /* 0x002fe2000fffe0ff */
[----:B---3--:R-:W1:Y:S01]  /*4ae0*/  LDS R0, [UR13+0x310] ;  /* 0x0003100dff007984 */ /* 0x008e620008000800 */
[----:B------:R-:W-:-:S02]  /*4af0*/  USHF.R.U32.HI UR5, URZ, 0x4, UR5 ;  /* 0x00000004ff057899 */ /* 0x000fc40008011605 */
[----:B------:R-:W-:Y:S02]  /*4b00*/  USHF.R.S32.HI UR21, URZ, 0x1f, UR6 ;  /* 0x0000001fff157899 */ /* 0x000fe40008011406 */
[----:B------:R-:W-:Y:S02]  /*4b10*/  USHF.R.U32.HI UR4, URZ, 0x4, UR4 ;  /* 0x00000004ff047899 */ /* 0x000fe40008011604 */
[----:B------:R-:W-:Y:S02]  /*4b20*/  ULEA.HI UR21, UR21, UR6, URZ, 0x5 ;  /* 0x0000000615157291 */ /* 0x000fe4000f8f28ff */
[----:B------:R-:W-:Y:S02]  /*4b30*/  ULOP3.LUT UR5, UR5, 0x3fff, URZ, 0xc0, !UPT ;  /* 0x00003fff05057892 */ /* 0x000fe4000f8ec0ff */
[----:B------:R-:W-:Y:S02]  /*4b40*/  USHF.R.S32.HI UR21, URZ, 0x5, UR21 ;  /* 0x00000005ff157899 */ /* 0x000fe40008011415 */
[----:B------:R-:W-:-:S02]  /*4b50*/  ULOP3.LUT UR18, UR4, 0x3fff, URZ, 0xc0, !UPT ;  /* 0x00003fff04127892 */ /* 0x000fc4000f8ec0ff */
[----:B------:R-:W-:Y:S02]  /*4b60*/  UISETP.LT.AND UP0, UPT, UR21, 0x1, UPT ;  /* 0x000000011500788c */ /* 0x000fe4000bf01270 */
[----:B------:R-:W-:Y:S02]  /*4b70*/  ULOP3.LUT UR17, UR5, 0x10000, URZ, 0xfc, !UPT ;  /* 0x0001000005117892 */ /* 0x000fe4000f8efcff */
[----:B------:R-:W-:Y:S02]  /*4b80*/  ULOP3.LUT UR18, UR18, 0x10000, URZ, 0xfc, !UPT ;  /* 0x0001000012127892 */ /* 0x000fe4000f8efcff */
[----:B------:R-:W-:Y:S01]  /*4b90*/  USEL UR25, UR21, 0x1, !UP0 ;  /* 0x0000000115197887 */ /* 0x000fe2000c000000 */
[----:B------:R-:W-:Y:S01]  /*4ba0*/  UMOV UR11, URZ ;  /* 0x000000ff000b7c82 */ /* 0x000fe20008000000 */
[----:B------:R-:W-:Y:S01]  /*4bb0*/  UMOV UR22, 0x0 ;  /* 0x0000000000167882 */ /* 0x000fe20000000000 */
[----:B------:R-:W-:Y:S01]  /*4bc0*/  UMOV UR23, 0x8400490 ;  /* 0x0840049000177882 */ /* 0x000fe20000000000 */
[----:B-1----:R-:W-:-:S15]  /*4bd0*/  R2UR UR26, R0 ;  /* 0x00000000001a72ca */ /* 0x002fde00000e0000 */
.L_x_104:
[C---:B------:R-:W-:Y:S02]  /*4be0*/  LEA R0, R8.reuse, UR13, 0x3 ;  /* 0x0000000d08007c11 */ /* 0x040fe4000f8e18ff */
[----:B------:R-:W-:Y:S02]  /*4bf0*/  SHF.L.U32 R5, R3, 0x1f, RZ ;  /* 0x0000001f03057819 */ /* 0x000fe400000006ff */
[----:B------:R-:W-:Y:S02]  /*4c00*/  LEA R4, R8, UR13, 0x4 ;  /* 0x0000000d08047c11 */ /* 0x000fe4000f8e20ff */
[----:B------:R-:W1:Y:S02]  /*4c10*/  SYNCS.PHASECHK.TRANS64.TRYWAIT P0, [R0+URZ+0x260], R5 ;  /* 0x00026005000075a7 */ /* 0x000e6400080011ff */
[----:B-1-3--:R-:W-:Y:S05]  /*4c20*/  @!P0 BRA `(.L_x_97) ;  /* 0x0000007400588947 */ /* 0x00afea0003800000 */
.L_x_249:
[----:B-1----:R-:W1:Y:S01]  /*4c30*/  LDS.128 R4, [R4+0x2f0] ;  /* 0x0002f00004047984 */ /* 0x002e620000000c00 */
[----:B------:R-:W-:Y:S02]  /*4c40*/  VIADD R0, R0, 0x270 ;  /* 0x0000027000007836 */ /* 0x000fe40000000000 */
[----:B------:R-:W-:Y:S01]  /*4c50*/  VIADD R8, R8, 0x1 ;  /* 0x0000000108087836 */ /* 0x000fe20000000000 */
[----:B------:R-:W-:Y:S01]  /*4c60*/  @!PT LDS RZ, [RZ] ;  /* 0x00000000fffff984 */ /* 0x000fe20000000800 */
[----:B------:R-:W-:Y:S01]  /*4c70*/  @!PT LDS RZ, [RZ] ;  /* 0x00000000fffff984 */ /* 0x000fe20000000800 */
[----:B------:R-:W-:Y:S01]  /*4c80*/  @!PT LDS RZ, [RZ] ;  /* 0x00000000fffff984 */ /* 0x000fe20000000800 */
[----:B------:R-:W-:Y:S01]  /*4c90*/  @!PT LDS RZ, [RZ] ;  /* 0x00000000fffff984 */ /* 0x000fe20000000800 */
[----:B------:R2:W-:Y:S06]  /*4ca0*/  MEMBAR.ALL.CTA ;  /* 0x0000000000007992 */ /* 0x0005ec0000008000 */
[----:B--2---:R-:W2:Y:S01]  /*4cb0*/  FENCE.VIEW.ASYNC.S ;  /* 0x00000000000073c6 */ /* 0x004ea20000000000 */
[----:B------:R-:W-:-:S04]  /*4cc0*/  PRMT R0, RZ, 0x654, R0 ;  /* 0x00000654ff007816 */ /* 0x000fc80000000000 */
[----:B--2---:R2:W-:Y:S01]  /*4cd0*/  SYNCS.ARRIVE.TRANS64.RED.A1T0 RZ, [R0+URZ], RZ ;  /* 0x000000ff00ff79a7 */ /* 0x0045e200081004ff */
[----:B-1----:R-:W-:Y:S01]  /*4ce0*/  LOP3.LUT P1, RZ, R6, 0x1, RZ, 0xc0, !PT ;  /* 0x0000000106ff7812 */ /* 0x002fe2000782c0ff */
[----:B--2---:R-:W-:-:S12]  /*4cf0*/  BRA.U UP3, `(.L_x_98) ;  /* 0x0000000103cc7547 */ /* 0x004fd8000b800000 */
[----:B------:R-:W1:Y:S01]  /*4d00*/  LDCU UR4, c[0x0][0x38c] ;  /* 0x00007180ff0477ac */ /* 0x000e620008000800 */
[----:B------:R-:W-:Y:S02]  /*4d10*/  PLOP3.LUT P2, PT, PT, PT, PT, 0x80, 0x8 ;  /* 0x000000000008781c */ /* 0x000fe40003f4f070 */
[----:B------:R-:W-:Y:S01]  /*4d20*/  SHF.L.U32 R5, R9, 0x1f, RZ ;  /* 0x0000001f09057819 */ /* 0x000fe200000006ff */
[----:B------:R-:W-:Y:S02]  /*4d30*/  ULEA UR19, UR20, UR13, 0x3 ;  /* 0x0000000d14137291 */ /* 0x000fe4000f8e18ff */
[----:B-1----:R-:W-:-:S06]  /*4d40*/  UISETP.GE.AND UP0, UPT, UR4, 0x1, UPT ;  /* 0x000000010400788c */ /* 0x002fcc000bf06270 */
[----:B------:R-:W-:-:S05]  /*4d50*/  PLOP3.LUT P0, PT, PT, PT, UP0, 0x80, 0x8 ;  /* 0x000000000008781c */ /* 0x000fca0003f0f008 */
[----:B------:R-:W-:-:S08]  /*4d60*/  @UP0 ULEA UR4, UR10, UR13, 0x3 ;  /* 0x0000000d0a040291 */ /* 0x000fd0000f8e18ff */
[----:B------:R-:W-:-:S04]  /*4d70*/  @P0 SHF.L.U32 R0, R2, 0x1f, RZ ;  /* 0x0000001f02000819 */ /* 0x000fc800000006ff */
[----:B------:R1:W2:Y:S01]  /*4d80*/  @P0 SYNCS.PHASECHK.TRANS64.TRYWAIT P2, [UR4], R0 ;  /* 0x00000000ff0005a7 */ /* 0x0002a20008041104 */
[----:B------:R-:W3:Y:S02]  /*4d90*/  SYNCS.PHASECHK.TRANS64.TRYWAIT P0, [UR19+0x2a0], R5 ;  /* 0x0002a005ff0075a7 */ /* 0x000ee40008001113 */
[----:B-123--:R-:W-:Y:S05]  /*4da0*/  @!P0 BRA `(.L_x_99) ;  /* 0x00000074000c8947 */ /* 0x00efea0003800000 */
.L_x_251:
[----:B------:R-:W-:Y:S01]  /*4db0*/  UMOV UR14, UR11 ;  /* 0x0000000b000e7c82 */ /* 0x000fe20008000000 */
[----:B------:R-:W-:Y:S05]  /*4dc0*/  BRA.U !UP0, `(.L_x_100) ;  /* 0x0000000108887547 */ /* 0x000fea000b800000 */
[----:B------:R-:W-:Y:S02]  /*4dd0*/  UIADD3 UR14, UPT, UPT, UR25, UR11, URZ ;  /* 0x0000000b190e7290 */ /* 0x000fe4000fffe0ff */
[----:B------:R-:W-:Y:S02]  /*4de0*/  ULEA UR15, UR20, UR26, 0x7 ;  /* 0x0000001a140f7291 */ /* 0x000fe4000f8e38ff */
[----:B------:R-:W-:Y:S01]  /*4df0*/  UPLOP3.LUT UP2, UPT, UPT, UPT, UPT, 0x40, 0x4 ;  /* 0x000000000004789c */ /* 0x000fe20003f4e870 */
[----:B------:R-:W-:Y:S01]  /*4e00*/  UMOV UR12, UR21 ;  /* 0x00000015000c7c82 */ /* 0x000fe20008000000 */
[----:B------:R-:W-:-:S09]  /*4e10*/  UMOV UR5, UR10 ;  /* 0x0000000a00057c82 */ /* 0x000fd20008000000 */
.L_x_103:
[----:B--2---:R-:W-:Y:S01]  /*4e20*/  ULEA UR6, UR5, UR13, 0x3 ;  /* 0x0000000d05067291 */ /* 0x004fe2000f8e18ff */
[----:B---3--:R-:W-:Y:S11]  /*4e30*/  @P2 BRA `(.L_x_101) ;  /* 0x00000000000c2947 */ /* 0x008ff60003800000 */
[----:B-1----:R-:W-:Y:S04]  /*4e40*/  SHF.L.U32 R5, R2, 0x1f, RZ ;  /* 0x0000001f02057819 */ /* 0x002fe800000006ff */
[----:B------:R-:W1:Y:S02]  /*4e50*/  SYNCS.PHASECHK.TRANS64.TRYWAIT P0, [UR6], R5 ;  /* 0x00000005ff0075a7 */ /* 0x000e640008001106 */
[----:B-1----:R-:W-:Y:S05]  /*4e60*/  @!P0 BRA `(.L_x_102) ;  /* 0x0000007000f48947 */ /* 0x002fea0003800000 */
.L_x_101:
[----:B------:R-:W-:Y:S01]  /*4e70*/  UISETP.NE.AND UP0, UPT, UR12, 0x1, UPT ;  /* 0x000000010c00788c */ /* 0x000fe2000bf05270 */
[----:B------:R-:W-:Y:S01]  /*4e80*/  PLOP3.LUT P2, PT, PT, PT, PT, 0x80, 0x8 ;  /* 0x000000000008781c */ /* 0x000fe20003f4f070 */
[----:B------:R-:W-:Y:S02]  /*4e90*/  UIADD3 UR4, UPT, UPT, UR5, 0x1, URZ ;  /* 0x0000000105047890 */ /* 0x000fe4000fffe0ff */
[----:B------:R-:W-:Y:S02]  /*4ea0*/  ULEA UR8, UR5, UR18, 0x8 ;  /* 0x0000001205087291 */ /* 0x000fe4000f8e40ff */
[----:B------:R-:W-:Y:S01]  /*4eb0*/  UISETP.NE.AND UP1, UPT, UR4, 0x21, UPT ;  /* 0x000000210400788c */ /* 0x000fe2000bf25270 */
[----:B------:R-:W-:Y:S01]  /*4ec0*/  PLOP3.LUT P0, PT, PT, PT, UP0, 0x80, 0x8 ;  /* 0x000000000008781c */ /* 0x000fe20003f0f008 */
[----:B------:R-:W-:Y:S02]  /*4ed0*/  UIADD3 UR11, UPT, UPT, UR11, 0x1, URZ ;  /* 0x000000010b0b7890 */ /* 0x000fe4000fffe0ff */
[----:B------:R-:W-:Y:S02]  /*4ee0*/  USEL UR7, URZ, 0x1, UP1 ;  /* 0x00000001ff077887 */ /* 0x000fe40008800000 */
[----:B------:R-:W-:Y:S01]  /*4ef0*/  USEL UR10, UR4, URZ, UP1 ;  /* 0x000000ff040a7287 */ /* 0x000fe20008800000 */
[----:B------:R-:W-:Y:S01]  /*4f00*/  UMOV UR9, 0xc0004010 ;  /* 0xc000401000097882 */ /* 0x000fe20000000000 */
[----:B------:R-:W-:Y:S02]  /*4f10*/  UIADD3 UR12, UPT, UPT, UR12, -0x1, URZ ;  /* 0xffffffff0c0c7890 */ /* 0x000fe4000fffe0ff */
[----:B------:R-:W-:Y:S01]  /*4f20*/  LOP3.LUT R2, R2, UR7, RZ, 0x3c, !PT ;  /* 0x0000000702027c12 */ /* 0x000fe2000f8e3cff */
[----:B------:R-:W-:Y:S01]  /*4f30*/  @UP0 ULEA UR4, UR10, UR13, 0x3 ;  /* 0x0000000d0a040291 */ /* 0x000fe2000f8e18ff */
[----:B------:R-:W-:Y:S02]  /*4f40*/  UMOV UR7, 0xc0004010 ;  /* 0xc000401000077882 */ /* 0x000fe40000000000 */
[----:B-1----:R-:W-:Y:S01]  /*4f50*/  @P0 SHF.L.U32 R0, R2, 0x1f, RZ ;  /* 0x0000001f02000819 */ /* 0x002fe200000006ff */
[----:B------:R-:W-:Y:S05]  /*4f60*/  UISETP.NE.AND UP0, UPT, UR11, UR14, UPT ;  /* 0x0000000e0b00728c */ /* 0x000fea000bf05270 */
[----:B------:R2:W3:Y:S01]  /*4f70*/  @P0 SYNCS.PHASECHK.TRANS64.TRYWAIT P2, [UR4], R0 ;  /* 0x00000000ff0005a7 */ /* 0x0004e20008041104 */
[----:B------:R-:W-:Y:S02]  /*4f80*/  UIADD3 UR4, UPT, UPT, UR6, 0x108, URZ ;  /* 0x0000010806047890 */ /* 0x000fe4000fffe0ff */
[----:B------:R-:W-:Y:S03]  /*4f90*/  ULEA UR6, UR5, UR17, 0x7 ;  /* 0x0000001105067291 */ /* 0x000fe6000f8e38ff */
[----:B------:R-:W-:Y:S06]  /*4fa0*/  UMOV UR5, UR10 ;  /* 0x0000000a00057c82 */ /* 0x000fec0008000000 */
[----:B------:R2:W-:Y:S01]  /*4fb0*/  UTCQMMA.2CTA gdesc[UR6], gdesc[UR8], tmem[UR15], tmem[UR22], idesc[UR23], UP2 ;  /* 0x00ff1608060075ea */ /* 0x0005e2000920030f */
[----:B------:R-:W-:Y:S01]  /*4fc0*/  UPLOP3.LUT UP2, UPT, UPT, UPT, UPT, 0x80, 0x8 ;  /* 0x000000000008789c */ /* 0x000fe20003f4f070 */
[----:B------:R2:W-:Y:S01]  /*4fd0*/  UTCBAR.2CTA.MULTICAST [UR4], URZ, UR16 ;  /* 0x000000ff040073e9 */ /* 0x0005e20008200810 */
[----:B------:R-:W-:Y:S09]  /*4fe0*/  BRA.U UP0, `(.L_x_103) ;  /* 0xfffffffd008c7547 */ /* 0x000ff2000b83ffff */
.L_x_100:
[----:B--2---:R-:W-:Y:S01]  /*4ff0*/  UIADD3 UR4, UPT, UPT, UR19, 0x280, URZ ;  /* 0x0000028013047890 */ /* 0x004fe2000fffe0ff */
[----:B------:R-:W-:-:S08]  /*5000*/  UMOV UR11, UR14 ;  /* 0x0000000e000b7c82 */ /* 0x000fd00008000000 */
[----:B------:R2:W-:Y:S01]  /*5010*/  UTCBAR.2CTA.MULTICAST [UR4], URZ, UR24 ;  /* 0x000000ff040073e9 */ /* 0x0005e20008200818 */
[----:B------:R-:W-:Y:S02]  /*5020*/  NOP ;  /* 0x0000000000007918 */ /* 0x000fe40000000000 */
.L_x_98:
[----:B--2---:R-:W-:Y:S01]  /*5030*/  UIADD3 UR4, UPT, UPT, UR20, 0x1, URZ ;  /* 0x0000000114047890 */ /* 0x004fe2000fffe0ff */
[----:B------:R-:W-:-:S03]  /*5040*/  ISETP.NE.AND P0, PT, R8, 0x2, PT ;  /* 0x000000020800780c */ /* 0x000fc60003f05270 */
[----:B------:R-:W-:Y:S01]  /*5050*/  UISETP.NE.AND UP0, UPT, UR4, 0x4, UPT ;  /* 0x000000040400788c */ /* 0x000fe2000bf05270 */
[----:B-1----:R-:W-:Y:S02]  /*5060*/  SEL R0, RZ, 0x1, P0 ;  /* 0x00000001ff007807 */ /* 0x002fe40000000000 */
[----:B------:R-:W-:Y:S01]  /*5070*/  SEL R8, R8, RZ, P0 ;  /* 0x000000ff08087207 */ /* 0x000fe20000000000 */
[----:B------:R-:W-:Y:S01]  /*5080*/  USEL UR5, URZ, 0x1, UP0 ;  /* 0x00000001ff057887 */ /* 0x000fe20008000000 */
[----:B------:R-:W-:Y:S01]  /*5090*/  LOP3.LUT R3, R3, R0, RZ, 0x3c, !PT ;  /* 0x0000000003037212 */ /* 0x000fe200078e3cff */
[----:B------:R-:W-:-:S04]  /*50a0*/  USEL UR20, UR4, URZ, UP0 ;  /* 0x000000ff04147287 */ /* 0x000fc80008000000 */
[----:B------:R-:W-:Y:S01]  /*50b0*/  LOP3.LUT R9, R9, UR5, RZ, 0x3c, !PT ;  /* 0x0000000509097c12 */ /* 0x000fe2000f8e3cff */
[----:B------:R-:W-:Y:S07]  /*50c0*/  @P1 BRA `(.L_x_104) ;  /* 0xfffffff800c41947 */ /* 0x000fee000383ffff */
[----:B------:R-:W1:Y:S01]  /*50d0*/  S2UR UR8, SR_CgaCtaId ;  /* 0x00000000000879c3 */ /* 0x000e620000008800 */
[----:B------:R-:W-:Y:S01]  /*50e0*/  ELECT P0, URZ, PT ;  /* 0x0000000000ff782f */ /* 0x000fe20003800000 */
[----:B------:R-:W-:Y:S01]  /*50f0*/  HFMA2 R0, -RZ, RZ, 0, 5.9604644775390625e-08 ;  /* 0x00000001ff007431 */ /* 0x000fe200000001ff */
[----:B------:R-:W-:-:S05]  /*5100*/  UMOV UR4, 0x40 ;  /* 0x0000004000047882 */ /* 0x000fca0000000000 */
[----:B------:R-:W-:Y:S01]  /*5110*/  UVIRTCOUNT.DEALLOC.SMPOOL 0x80 ;  /* 0x000000800000784c */ /* 0x000fe20000000000 */
[----:B------:R-:W-:Y:S02]  /*5120*/  UISETP.NE.AND UP1, UPT, UR27, URZ, UPT ;  /* 0x000000ff1b00728c */ /* 0x000fe4000bf25270 */
[----:B-1----:R-:W-:-:S09]  /*5130*/  ULEA UR8, UR8, UR4, 0x18 ;  /* 0x0000000408087291 */ /* 0x002fd2000f8ec0ff */
[----:B------:R1:W-:Y:S01]  /*5140*/  @P0 STS.U8 [UR8+0x1c], R0 ;  /* 0x00001c00ff000988 */ /* 0x0003e20008000008 */
[----:B------:R-:W-:Y:S05]  /*5150*/  BRA.U UP1, `(.L_x_105) ;  /* 0x0000000101a07547 */ /* 0x000fea000b800000 */
[----:B------:R-:W-:Y:S01]  /*5160*/  UIADD3 UR7, UPT, UPT, UR13, 0x2a0, URZ ;  /* 0x000002a00d077890 */ /* 0x000fe2000fffe0ff */
[----:B------:R-:W-:-:S03]  /*5170*/  SHF.L.U32 R3, R9, 0x1f, RZ ;  /* 0x0000001f09037819 */ /* 0x000fc600000006ff */
[----:B------:R-:W-:-:S09]  /*5180*/  ULEA UR4, UR20, UR7, 0x3 ;  /* 0x0000000714047291 */ /* 0x000fd2000f8e18ff */
[----:B------:R-:W2:Y:S02]  /*5190*/  SYNCS.PHASECHK.TRANS64.TRYWAIT P0, [UR4], R3 ;  /* 0x00000003ff0075a7 */ /* 0x000ea40008001104 */
[----:B--2---:R-:W-:Y:S05]  /*51a0*/  @!P0 BRA `(.L_x_106) ;  /* 0x00000070003c8947 */ /* 0x004fea0003800000 */
.L_x_254:
        /* <DEDUP_REMOVED lines=9> */
.L_x_256:
        /* <DEDUP_REMOVED lines=9> */
.L_x_258:
[----:B------:R-:W-:-:S04]  /*52d0*/  UIADD3 UR4, UPT, UPT, UR4, 0x1, URZ ;  /* 0x0000000104047890 */ /* 0x000fc8000fffe0ff */
[----:B------:R-:W-:-:S04]  /*52e0*/  UISETP.NE.AND UP0, UPT, UR4, 0x4, UPT ;  /* 0x000000040400788c */ /* 0x000fc8000bf05270 */
[----:B------:R-:W-:Y:S02]  /*52f0*/  USEL UR5, URZ, 0x1, UP0 ;  /* 0x00000001ff057887 */ /* 0x000fe40008000000 */
[----:B------:R-:W-:-:S04]  /*5300*/  USEL UR4, UR4, URZ, UP0 ;  /* 0x000000ff04047287 */ /* 0x000fc80008000000 */
[----:B------:R-:W-:Y:S01]  /*5310*/  ULEA UR4, UR4, UR7, 0x3 ;  /* 0x0000000704047291 */ /* 0x000fe2000f8e18ff */
[----:B-1----:R-:W-:-:S04]  /*5320*/  LOP3.LUT R3, R2, UR5, RZ, 0x3c, !PT ;  /* 0x0000000502037c12 */ /* 0x002fc8000f8e3cff */
[----:B------:R-:W-:Y:S01]  /*5330*/  SHF.L.U32 R3, R3, 0x1f, RZ ;  /* 0x0000001f03037819 */ /* 0x000fe200000006ff */
[----:B------:R-:W-:-:S04]  /*5340*/  IMAD.U32 R0, RZ, RZ, UR4 ;  /* 0x00000004ff007e24 */ /* 0x000fc8000f8e00ff */
[----:B------:R1:W2:Y:S03]  /*5350*/  SYNCS.PHASECHK.TRANS64.TRYWAIT P0, [R0+URZ], R3 ;  /* 0x00000003000075a7 */ /* 0x0002a600080011ff */
[----:B--2---:R-:W-:Y:S05]  /*5360*/  @!P0 NANOSLEEP.SYNCS 0x989680 ;  /* 0x009896800000895d */ /* 0x004fea0003900000 */
[----:B------:R-:W2:Y:S02]  /*5370*/  @!P0 SYNCS.PHASECHK.TRANS64 P0, [R0+URZ], R3 ;  /* 0x00000003000085a7 */ /* 0x000ea400080010ff */
[----:B--2---:R-:W-:Y:S05]  /*5380*/  @P0 BRA `(.L_x_109) ;  /* 0x0000000000200947 */ /* 0x004fea0003800000 */
.L_x_110:
[----:B--2---:R2:W4:Y:S02]  /*5390*/  SYNCS.PHASECHK.TRANS64.TRYWAIT P0, [R0+URZ], R3 ;  /* 0x00000003000075a7 */ /* 0x00452400080011ff */
[----:B----4-:R-:W-:Y:S05]  /*53a0*/  @!P0 NANOSLEEP.SYNCS 0x989680 ;  /* 0x009896800000895d */ /* 0x010fea0003900000 */
[----:B------:R-:W4:Y:S02]  /*53b0*/  @!P0 SYNCS.PHASECHK.TRANS64 P0, [R0+URZ], R3 ;  /* 0x00000003000085a7 */ /* 0x000f2400080010ff */
[----:B----4-:R-:W-:Y:S05]  /*53c0*/  @!P0 BRA `(.L_x_110) ;  /* 0xfffffffc00f08947 */ /* 0x010fea000383ffff */
[----:B------:R-:W-:Y:S05]  /*53d0*/  BRA `(.L_x_109) ;  /* 0x00000000000c7947 */ /* 0x000fea0003800000 */
.L_x_105:
[----:B------:R-:W-:-:S04]  /*53e0*/  UIADD3 UR4, UPT, UPT, UR13, 0x2e0, URZ ;  /* 0x000002e00d047890 */ /* 0x000fc8000fffe0ff */
[----:B------:R-:W-:-:S09]  /*53f0*/  UPRMT UR4, UR29, 0x654, UR4 ;  /* 0x000006541d047896 */ /* 0x000fd20008000004 */
[----:B------:R-:W-:Y:S03]  /*5400*/  SYNCS.ARRIVE.TRANS64.RED.A1T0 RZ, [UR4], RZ ;  /* 0x000000ffffff79a7 */ /* 0x000fe60008100404 */
.L_x_109:
[----:B-12---:R-:W-:Y:S01]  /*5410*/  SHF.L.U32 R3, RZ, 0x1f, RZ ;  /* 0x0000001fff037819 */ /* 0x006fe200000006ff */
[----:B------:R-:W-:Y:S01]  /*5420*/  UIADD3 UR4, UPT, UPT, UR13, 0x2e0, URZ ;  /* 0x000002e00d047890 */ /* 0x000fe2000fffe0ff */
[----:B------:R-:W-:Y:S02]  /*5430*/  PLOP3.LUT P0, PT, PT, PT, UP1, 0x80, 0x8 ;  /* 0x000000000008781c */ /* 0x000fe40003f0f018 */
[----:B------:R-:W1:Y:S02]  /*5440*/  SYNCS.PHASECHK.TRANS64.TRYWAIT P1, [UR13+0x2e0], R3 ;  /* 0x0002e003ff0075a7 */ /* 0x000e64000802110d */
[----:B-1----:R-:W-:Y:S09]  /*5450*/  @!P1 BRA `(.L_x_111) ;  /* 0x0000006c00d89947 */ /* 0x002ff20003800000 */
.L_x_260:
[----:B------:R-:W-:Y:S01]  /*5460*/  @!UP1 UPRMT UR4, UR29, 0x654, UR4 ;  /* 0x000006541d049896 */ /* 0x000fe20008000004 */
[----:B------:R-:W-:Y:S01]  /*5470*/  UMOV UR5, 0xffff ;  /* 0x0000ffff00057882 */ /* 0x000fe20000000000 */
[----:B------:R-:W-:-:S07]  /*5480*/  UMOV UR6, 0x1 ;  /* 0x0000000100067882 */ /* 0x000fce0000000000 */
[----:B------:R-:W-:Y:S01]  /*5490*/  @!P0 SYNCS.ARRIVE.TRANS64.RED.A1T0 RZ, [UR4], RZ ;  /* 0x000000ffffff89a7 */ /* 0x000fe20008100404 */
[----:B------:R-:W-:Y:S01]  /*54a0*/  NOP ;  /* 0x0000000000007918 */ /* 0x000fe20000000000 */
[----:B-1----:R-:W1:Y:S01]  /*54b0*/  LDS R0, [UR8+0x14] ;  /* 0x00001408ff007984 */ /* 0x002e620008000800 */
[----:B------:R-:W-:-:S04]  /*54c0*/  ULOP3.LUT UR4, UR26, 0xffff, URZ, 0xc0, !UPT ;  /* 0x0000ffff1a047892 */ /* 0x000fc8000f8ec0ff */
[----:B------:R-:W-:-:S04]  /*54d0*/  USHF.R.U32.HI UR4, URZ, 0x5, UR4 ;  /* 0x00000005ff047899 */ /* 0x000fc80008011604 */
[----:B------:R-:W-:Y:S02]  /*54e0*/  USHF.L.U32 UR5, UR5, UR4, URZ ;  /* 0x0000000405057299 */ /* 0x000fe400080006ff */
[----:B------:R-:W-:-:S04]  /*54f0*/  USHF.L.U32 UR4, UR6, UR4, URZ ;  /* 0x0000000406047299 */ /* 0x000fc800080006ff */
[----:B-1----:R-:W-:-:S04]  /*5500*/  LOP3.LUT R0, R0, UR5, RZ, 0xc0, !PT ;  /* 0x0000000500007c12 */ /* 0x002fc8000f8ec0ff */
[----:B------:R-:W-:-:S13]  /*5510*/  ISETP.NE.AND P0, PT, R0, UR5, PT ;  /* 0x0000000500007c0c */ /* 0x000fda000bf05270 */
[----:B------:R-:W-:Y:S05]  /*5520*/  @P0 BRA `(.L_x_112) ;  /* 0x0000000000580947 */ /* 0x000fea0003800000 */
[----:B------:R-:W1:Y:S02]  /*5530*/  LDS R0, [UR8+0x18] ;  /* 0x00001808ff007984 */ /* 0x000e640008000800 */
[----:B-1----:R-:W-:-:S04]  /*5540*/  LOP3.LUT R0, R0, UR4, RZ, 0xc0, !PT ;  /* 0x0000000400007c12 */ /* 0x002fc8000f8ec0ff */
[----:B------:R-:W-:-:S13]  /*5550*/  ISETP.NE.AND P0, PT, R0, UR4, PT ;  /* 0x0000000400007c0c */ /* 0x000fda000bf05270 */
[----:B------:R-:W-:Y:S05]  /*5560*/  @P0 BRA `(.L_x_113) ;  /* 0x00000000003c0947 */ /* 0x000fea0003800000 */
[----:B------:R-:W1:Y:S01]  /*5570*/  S2R R2, SR_LANEID ;  /* 0x0000000000027919 */ /* 0x000e620000000000 */
[----:B------:R-:W-:Y:S01]  /*5580*/  ULOP3.LUT UR5, URZ, UR5, URZ, 0x33, !UPT ;  /* 0x00000005ff057292 */ /* 0x000fe2000f8e33ff */
[----:B------:R-:W-:Y:S01]  /*5590*/  LOP3.LUT R4, RZ, UR4, RZ, 0x33, !PT ;  /* 0x00000004ff047c12 */ /* 0x000fe2000f8e33ff */
[----:B------:R-:W-:Y:S02]  /*55a0*/  VOTEU.ANY UR4, UPT, PT ;  /* 0x0000000000047886 */ /* 0x000fe400038e0100 */
[----:B------:R-:W-:Y:S01]  /*55b0*/  UFLO.U32 UR4, UR4 ;  /* 0x00000004000472bd */ /* 0x000fe200080e0000 */
[----:B------:R-:W2:Y:S01]  /*55c0*/  REDUX UR6, R4 ;  /* 0x00000000040673c4 */ /* 0x000ea20000000000 */
[----:B------:R-:W-:-:S06]  /*55d0*/  IMAD.U32 R0, RZ, RZ, UR5 ;  /* 0x00000005ff007e24 */ /* 0x000fcc000f8e00ff */
[----:B------:R4:W-:Y:S01]  /*55e0*/  UTCATOMSWS.AND URZ, UR5 ;  /* 0x0000000500ff79e3 */ /* 0x0009e20008000000 */
[----:B------:R-:W3:Y:S01]  /*55f0*/  REDUX UR7, R0 ;  /* 0x00000000000773c4 */ /* 0x000ee20000000000 */
[----:B-1----:R-:W-:Y:S01]  /*5600*/  ISETP.EQ.U32.AND P0, PT, R2, UR4, PT ;  /* 0x0000000402007c0c */ /* 0x002fe2000bf02070 */
[----:B--2---:R-:W-:Y:S01]  /*5610*/  IMAD.U32 R2, RZ, RZ, UR6 ;  /* 0x00000006ff027e24 */ /* 0x004fe2000f8e00ff */
[----:B---3--:R-:W-:-:S11]  /*5620*/  MOV R3, UR7 ;  /* 0x0000000700037c02 */ /* 0x008fd60008000f00 */
[----:B------:R4:W-:Y:S04]  /*5630*/  @P0 ATOMS.AND RZ, [UR8+0x14], R3 ;  /* 0x00001403ffff098c */ /* 0x0009e8000a800008 */
[----:B------:R4:W-:Y:S01]  /*5640*/  @P0 ATOMS.AND RZ, [UR8+0x18], R2 ;  /* 0x00001802ffff098c */ /* 0x0009e2000a800008 */
[----:B------:R-:W-:Y:S05]  /*5650*/  BRA `(.L_x_114) ;  /* 0x0000000000147947 */ /* 0x000fea0003800000 */
.L_x_113:
[----:B------:R-:W-:Y:S02]  /*5660*/  MOV R2, 0x5680 ;  /* 0x0000568000027802 */ /* 0x000fe40000000f00 */
[----:B---3-5:R-:W-:Y:S05]  /*5670*/  CALL.REL.NOINC `($__internal_0_$__cuda_sm10x_tcgen05_guardrail_trap_col_being_dealloced_not_returned_by_alloc) ;  /* 0x0000007000b47944 */ /* 0x028fea0003c00000 */
[----:B------:R-:W-:Y:S05]  /*5680*/  BRA `(.L_x_114) ;  /* 0x0000000000087947 */ /* 0x000fea0003800000 */
.L_x_112:
[----:B------:R-:W-:Y:S02]  /*5690*/  MOV R2, 0x56b0 ;  /* 0x000056b000027802 */ /* 0x000fe40000000f00 */
[----:B---3-5:R-:W-:Y:S05]  /*56a0*/  CALL.REL.NOINC `($__internal_2_$__cuda_sm10x_tcgen05_guardrail_trap_unallocated_columns_being_dealloced) ;  /* 0x0000007000c07944 */ /* 0x028fea0003c00000 */
.L_x_114:
[----:B------:R-:W-:Y:S01]  /*56b0*/  NOP ;  /* 0x0000000000007918 */ /* 0x000fe20000000000 */
[----:B----4-:R-:W-:Y:S05]  /*56c0*/  EXIT ;  /* 0x000000000000794d */ /* 0x010fea0003800000 */
.L_x_85:
[----:B------:R-:W-:-:S09]  /*56d0*/  UISETP.NE.OR UP0, UPT, UR22, 0x3, !UP4 ;  /* 0x000000031600788c */ /* 0x000fd2000e705670 */
[----:B------:R-:W-:Y:S05]  /*56e0*/  BRA.U UP0, `(.L_x_115) ;  /* 0x0000001100c07547 */ /* 0x000fea000b800000 */
[----:B------:R-:W2:Y:S01]  /*56f0*/  LDCU UR31, c[0x0][0x370] ;  /* 0x00006e00ff1f77ac */ /* 0x000ea20008000800 */
[----:B------:R-:W3:Y:S01]  /*5700*/  LDC.64 R16, c[0x0][0x348] ;  /* 0x0000d200ff107b82 */ /* 0x000ee20000000a00 */
[----:B------:R-:W-:Y:S02]  /*5710*/  HFMA2 R13, -RZ, RZ, 0, 0 ;  /* 0x00000000ff0d7431 */ /* 0x000fe400000001ff */
[----:B------:R-:W-:Y:S01]  /*5720*/  IMAD.MOV.U32 R15, RZ, RZ, 0x1 ;  /* 0x00000001ff0f7424 */ /* 0x000fe200078e00ff */
[----:B------:R-:W2:Y:S01]  /*5730*/  LDCU.128 UR48, c[0x0][0xb10] ;  /* 0x00016200ff3077ac */ /* 0x000ea20008000c00 */
[----:B------:R-:W-:Y:S01]  /*5740*/  IMAD.MOV.U32 R14, RZ, RZ, RZ ;  /* 0x000000ffff0e7224 */ /* 0x000fe200078e00ff */
[----:B------:R-:W-:Y:S01]  /*5750*/  MOV R7, 0x1000 ;  /* 0x0000100000077802 */ /* 0x000fe20000000f00 */
[----:B------:R-:W4:Y:S01]  /*5760*/  LDCU UR30, c[0x0][0x374] ;  /* 0x00006e80ff1e77ac */ /* 0x000f220008000800 */
[----:B------:R-:W1:Y:S01]  /*5770*/  LDC.64 R2, c[0x0][0x888] ;  /* 0x00022200ff027b82 */ /* 0x000e620000000a00 */
[----:B------:R-:W4:Y:S01]  /*5780*/  LDCU UR15, c[0x0][0xb0c] ;  /* 0x00016180ff0f77ac */ /* 0x000f220008000800 */
[----:B------:R-:W3:Y:S06]  /*5790*/  LDCU UR54, c[0x0][0xb20] ;  /* 0x00016400ff3677ac */ /* 0x000eec0008000800 */
[----:B------:R-:W1:Y:S01]  /*57a0*/  LDC.64 R4, c[0x0][0x890] ;  /* 0x00022400ff047b82 */ /* 0x000e620000000a00 */
[----:B------:R-:W3:Y:S01]  /*57b0*/  LDCU UR4, c[0x0][0xb30] ;  /* 0x00016600ff0477ac */ /* 0x000ee20008000800 */
[----:B------:R-:W-:Y:S01]  /*57c0*/  UMOV UR21, 0x400 ;  /* 0x0000040000157882 */ /* 0x000fe20000000000 */
[----:B--2---:R-:W-:-:S02]  /*57d0*/  UIMAD.WIDE.U32 UR6, UR31, UR48, URZ ;  /* 0x000000301f0672a5 */ /* 0x004fc4000f8e00ff */
[----:B----4-:R-:W-:Y:S02]  /*57e0*/  UIMAD.WIDE.U32 UR8, UR30, UR51, URZ ;  /* 0x000000331e0872a5 */ /* 0x010fe4000f8e00ff */
[----:B------:R-:W-:Y:S02]  /*57f0*/  ULEA UR21, UR58, UR21, 0x18 ;  /* 0x000000153a157291 */ /* 0x000fe4000f8ec0ff */
[----:B------:R-:W-:Y:S02]  /*5800*/  UPLOP3.LUT UP2, UPT, UPT, UPT, UPT, 0x40, 0x4 ;  /* 0x000000000004789c */ /* 0x000fe40003f4e870 */
[----:B------:R-:W-:Y:S02]  /*5810*/  UIADD3 UR37, UPT, UPT, UR21, 0x228, URZ ;  /* 0x0000022815257890 */ /* 0x000fe4000fffe0ff */
[----:B------:R-:W-:Y:S02]  /*5820*/  UIADD3 UR41, UPT, UPT, UR21, 0x210, URZ ;  /* 0x0000021015297890 */ /* 0x000fe4000fffe0ff */
[----:B------:R-:W-:-:S02]  /*5830*/  UIADD3 UR33, UPT, UPT, UR21, 0x218, URZ ;  /* 0x0000021815217890 */ /* 0x000fc4000fffe0ff */
[----:B------:R-:W-:Y:S01]  /*5840*/  UIADD3 UR25, UPT, UPT, UR21, 0x220, URZ ;  /* 0x0000022015197890 */ /* 0x000fe2000fffe0ff */
[----:B------:R-:W-:Y:S01]  /*5850*/  UMOV UR6, UR7 ;  /* 0x0000000700067c82 */ /* 0x000fe20008000000 */
[----:B------:R-:W-:Y:S01]  /*5860*/  UMOV UR47, UR9 ;  /* 0x00000009002f7c82 */ /* 0x000fe20008000000 */
[----:B------:R-:W-:Y:S02]  /*5870*/  UISETP.GE.AND UP0, UPT, UR45, 0x1, UPT ;  /* 0x000000012d00788c */ /* 0x000fe4000bf06270 */
[----:B------:R-:W-:Y:S01]  /*5880*/  UISETP.NE.AND UP4, UPT, UR45, 0x1, UPT ;  /* 0x000000012d00788c */ /* 0x000fe2000bf85270 */
[----:B------:R-:W2:Y:S01]  /*5890*/  LDCU.64 UR22, c[0x0][0xb28] ;  /* 0x00016500ff1677ac */ /* 0x000ea20008000a00 */
[----:B------:R-:W-:Y:S02]  /*58a0*/  UISETP.NE.AND UP6, UPT, UR15, 0x1, UPT ;  /* 0x000000010f00788c */ /* 0x000fe4000bfc5270 */
[----:B------:R-:W-:Y:S02]  /*58b0*/  UISETP.NE.AND UP5, UPT, UR50, 0x1, UPT ;  /* 0x000000013200788c */ /* 0x000fe4000bfa5270 */
[----:B------:R-:W-:-:S02]  /*58c0*/  UPRMT UR37, UR58, 0x654, UR37 ;  /* 0x000006543a257896 */ /* 0x000fc40008000025 */
[----:B------:R-:W-:Y:S02]  /*58d0*/  USHF.R.U32.HI UR52, URZ, UR49, UR6 ;  /* 0x00000031ff347299 */ /* 0x000fe40008011606 */
[----:B------:R-:W-:Y:S02]  /*58e0*/  UPRMT UR46, UR58, 0x654, UR41 ;  /* 0x000006543a2e7896 */ /* 0x000fe40008000029 */
[----:B------:R-:W-:Y:S02]  /*58f0*/  UPRMT UR39, UR58, 0x654, UR33 ;  /* 0x000006543a277896 */ /* 0x000fe40008000021 */
[----:B------:R-:W-:Y:S02]  /*5900*/  UPRMT UR38, UR58, 0x654, UR25 ;  /* 0x000006543a267896 */ /* 0x000fe40008000019 */
[----:B---3--:R-:W-:Y:S02]  /*5910*/  USHF.R.U32.HI UR47, URZ, UR54, UR47 ;  /* 0x00000036ff2f7299 */ /* 0x008fe4000801162f */
[----:B------:R-:W-:-:S11]  /*5920*/  UISETP.NE.AND UP3, UPT, UR4, 0x1, UPT ;  /* 0x000000010400788c */ /* 0x000fd6000bf65270 */
.L_x_126:
[C---:B------:R-:W-:Y:S02]  /*5930*/  LEA R12, R14.reuse, UR21, 0x3 ;  /* 0x000000150e0c7c11 */ /* 0x040fe4000f8e18ff */
[----:B------:R-:W-:Y:S02]  /*5940*/  SHF.L.U32 R9, R13, 0x1f, RZ ;  /* 0x0000001f0d097819 */ /* 0x000fe400000006ff */
[----:B------:R-:W-:Y:S02]  /*5950*/  LEA R10, R14, UR21, 0x4 ;  /* 0x000000150e0a7c11 */ /* 0x000fe4000f8e20ff */
[----:B---3--:R-:W3:Y:S02]  /*5960*/  SYNCS.PHASECHK.TRANS64.TRYWAIT P0, [R12+URZ+0x260], R9 ;  /* 0x000260090c0075a7 */ /* 0x008ee400080011ff */
[----:B---3--:R-:W-:Y:S05]  /*5970*/  @!P0 BRA `(.L_x_116) ;  /* 0x0000006800a88947 */ /* 0x008fea0003800000 */
.L_x_261:
[----:B---3--:R-:W3:Y:S01]  /*5980*/  LDS.128 R8, [R10+0x2f0] ;  /* 0x0002f0000a087984 */ /* 0x008ee20000000c00 */
[----:B------:R-:W-:Y:S01]  /*5990*/  UISETP.GE.AND UP0, UPT, UR45, 0x1, UPT ;  /* 0x000000012d00788c */ /* 0x000fe2000bf06270 */
[----:B------:R-:W-:Y:S01]  /*59a0*/  @!PT LDS RZ, [RZ] ;  /* 0x00000000fffff984 */ /* 0x000fe20000000800 */
[----:B------:R-:W-:Y:S01]  /*59b0*/  @!PT LDS RZ, [RZ] ;  /* 0x00000000fffff984 */ /* 0x000fe20000000800 */
[----:B------:R-:W-:Y:S01]  /*59c0*/  @!PT LDS RZ, [RZ] ;  /* 0x00000000fffff984 */ /* 0x000fe20000000800 */
[----:B------:R-:W-:Y:S01]  /*59d0*/  @!PT LDS RZ, [RZ] ;  /* 0x00000000fffff984 */ /* 0x000fe20000000800 */
[----:B------:R4:W-:Y:S06]  /*59e0*/  MEMBAR.ALL.CTA ;  /* 0x0000000000007992 */ /* 0x0009ec0000008000 */
[----:B----4-:R-:W4:Y:S01]  /*59f0*/  FENCE.VIEW.ASYNC.S ;  /* 0x00000000000073c6 */ /* 0x010f220000000000 */
[----:B---3--:R-:W-:Y:S11]  /*5a00*/  LOP3.LUT P0, RZ, R10, 0x1, RZ, 0xc0, !PT ;  /* 0x000000010aff7812 */ /* 0x008ff6000780c0ff */
[----:B------:R-:W-:Y:S02]  /*5a10*/  @!UPT UIADD3 URZ, UPT, UPT, URZ, URZ, URZ ;  /* 0x000000fffffff290 */ /* 0x000fe4000fffe0ff */
[----:B----4-:R-:W-:Y:S01]  /*5a20*/  VOTEU.ANY UP1, P0 ;  /* 0x0000000000ff7886 */ /* 0x010fe20000020100 */
[----:B------:R-:W-:Y:S11]  /*5a30*/  PLOP3.LUT P0, PT, PT, PT, UP1, 0x80, 0x8 ;  /* 0x000000000008781c */ /* 0x000ff60003f0f018 */
[----:B------:R-:W-:Y:S02]  /*5a40*/  @!UPT UIADD3 URZ, UPT, UPT, URZ, URZ, URZ ;  /* 0x000000fffffff290 */ /* 0x000fe4000fffe0ff */
[----:B------:R-:W-:Y:S02]  /*5a50*/  @P0 SHF.R.U32.HI R0, RZ, 0x10, R9 ;  /* 0x00000010ff000819 */ /* 0x000fe40000011609 */
[----:B------:R-:W-:Y:S02]  /*5a60*/  @P0 MOV R6, R8 ;  /* 0x0000000800060202 */ /* 0x000fe40000000f00 */
[----:B------:R-:W-:Y:S01]  /*5a70*/  @P0 R2UR UR4, R0 ;  /* 0x00000000000402ca */ /* 0x000fe200000e0000 */
[----:B------:R-:W-:Y:S01]  /*5a80*/  VIADD R0, R12, 0x270 ;  /* 0x000002700c007836 */ /* 0x000fe20000000000 */
[----:B------:R-:W-:Y:S02]  /*5a90*/  @P0 LOP3.LUT R8, R9, 0xffff, RZ, 0xc0, !PT ;  /* 0x0000ffff09080812 */ /* 0x000fe400078ec0ff */
[----:B------:R-:W-:Y:S02]  /*5aa0*/  @P0 R2UR UR6, R6 ;  /* 0x00000000060602ca */ /* 0x000fe400000e0000 */
[----:B------:R-:W-:Y:S02]  /*5ab0*/  PRMT R0, RZ, 0x654, R0 ;  /* 0x00000654ff007816 */ /* 0x000fe40000000000 */
[----:B------:R-:W-:Y:S02]  /*5ac0*/  @P0 R2UR UR5, R8 ;  /* 0x00000000080502ca */ /* 0x000fe400000e0000 */
[----:B------:R3:W-:Y:S03]  /*5ad0*/  SYNCS.ARRIVE.TRANS64.RED.A1T0 RZ, [R0+URZ], RZ ;  /* 0x000000ff00ff79a7 */ /* 0x0007e600081004ff */
[----:B------:R-:W-:Y:S04]  /*5ae0*/  @UP1 UMOV UR29, UR4 ;  /* 0x00000004001d1c82 */ /* 0x000fe80008000000 */
[----:B------:R-:W-:Y:S04]  /*5af0*/  @UP1 UMOV UR14, UR6 ;  /* 0x00000006000e1c82 */ /* 0x000fe80008000000 */
[----:B------:R-:W-:Y:S01]  /*5b00*/  @UP1 UMOV UR13, UR5 ;  /* 0x00000005000d1c82 */ /* 0x000fe20008000000 */
[----:B------:R-:W-:Y:S05]  /*5b10*/  BRA.U !UP0, `(.L_x_117) ;  /* 0x0000000108a47547 */ /* 0x000fea000b800000 */
[----:B------:R-:W-:Y:S02]  /*5b20*/  UIMAD.WIDE.U32 UR16, UR13, UR51, URZ ;  /* 0x000000330d1072a5 */ /* 0x000fe4000f8e00ff */
[----:B------:R-:W-:Y:S02]  /*5b30*/  UIMAD.WIDE.U32 UR18, UR14, UR48, URZ ;  /* 0x000000300e1272a5 */ /* 0x000fe4000f8e00ff */
[----:B------:R-:W-:Y:S02]  /*5b40*/  USEL UR4, UR30, UR47, !UP5 ;  /* 0x0000002f1e047287 */ /* 0x000fe4000e800000 */
[----:B------:R-:W-:Y:S02]  /*5b50*/  USEL UR7, UR31, UR52, !UP6 ;  /* 0x000000341f077287 */ /* 0x000fe4000f000000 */
[----:B--2---:R-:W-:Y:S02]  /*5b60*/  UIMAD.WIDE.U32 UR8, UR4, UR22, URZ ;  /* 0x00000016040872a5 */ /* 0x004fe4000f8e00ff */
[----:B------:R-:W-:Y:S01]  /*5b70*/  UIMAD.WIDE.U32 UR10, UR7, UR22, URZ ;  /* 0x00000016070a72a5 */ /* 0x000fe2000f8e00ff */
[----:B------:R-:W-:Y:S02]  /*5b80*/  UMOV UR5, UR17 ;  /* 0x0000001100057c82 */ /* 0x000fe40008000000 */
[----:B------:R-:W-:Y:S03]  /*5b90*/  USHF.R.U32.HI UR6, URZ, UR54, UR5 ;  /* 0x00000036ff067299 */ /* 0x000fe60008011605 */
[----:B------:R-:W-:Y:S01]  /*5ba0*/  UMOV UR5, UR19 ;  /* 0x0000001300057c82 */ /* 0x000fe20008000000 */
[----:B------:R-:W-:Y:S02]  /*5bb0*/  USEL UR6, UR13, UR6, !UP5 ;  /* 0x000000060d067287 */ /* 0x000fe4000e800000 */
[----:B------:R-:W-:Y:S03]  /*5bc0*/  USHF.R.U32.HI UR12, URZ, UR49, UR5 ;  /* 0x00000031ff0c7299 */ /* 0x000fe60008011605 */
[----:B------:R-:W-:Y:S02]  /*5bd0*/  UMOV UR5, UR9 ;  /* 0x0000000900057c82 */ /* 0x000fe40008000000 */
[----:B------:R-:W-:Y:S03]  /*5be0*/  @UP4 USHF.R.U32.HI UR4, URZ, UR23, UR5 ;  /* 0x00000017ff044299 */ /* 0x000fe60008011605 */
[----:B------:R-:W-:Y:S01]  /*5bf0*/  UMOV UR5, UR11 ;  /* 0x0000000b00057c82 */ /* 0x000fe20008000000 */
[----:B------:R-:W-:Y:S02]  /*5c00*/  UIMAD UR4, UR45, UR4, URZ ;  /* 0x000000042d0472a4 */ /* 0x000fe4000f8e02ff */
[----:B------:R-:W-:Y:S02]  /*5c10*/  @UP4 USHF.R.U32.HI UR7, URZ, UR23, UR5 ;  /* 0x00000017ff074299 */ /* 0x000fe40008011605 */
[----:B------:R-:W-:Y:S02]  /*5c20*/  UIMAD.WIDE.U32 UR10, UR6, UR22, URZ ;  /* 0x00000016060a72a5 */ /* 0x000fe4000f8e00ff */
[----:B------:R-:W-:Y:S02]  /*5c30*/  USEL UR5, UR14, UR12, !UP6 ;  /* 0x0000000c0e057287 */ /* 0x000fe4000f000000 */
[----:B------:R-:W-:Y:S02]  /*5c40*/  UIMAD UR8, UR45, UR7, URZ ;  /* 0x000000072d0872a4 */ /* 0x000fe4000f8e02ff */
[----:B------:R-:W-:Y:S03]  /*5c50*/  UISETP.GE.AND UP0, UPT, UR6, UR4, UPT ;  /* 0x000000040600728c */ /* 0x000fe6000bf06270 */
[----:B------:R-:W-:Y:S01]  /*5c60*/  UMOV UR4, UR11 ;  /* 0x0000000b00047c82 */ /* 0x000fe20008000000 */
[----:B------:R-:W-:Y:S02]  /*5c70*/  UISETP.GE.OR UP0, UPT, UR5, UR8, UP0 ;  /* 0x000000080500728c */ /* 0x000fe40008706670 */
[----:B------:R-:W-:Y:S02]  /*5c80*/  USHF.R.U32.HI UR4, URZ, UR23, UR4 ;  /* 0x00000017ff047299 */ /* 0x000fe40008011604 */
[----:B------:R-:W-:Y:S02]  /*5c90*/  UIMAD.WIDE.U32 UR8, UR5, UR22, URZ ;  /* 0x00000016050872a5 */ /* 0x000fe4000f8e00ff */
[----:B------:R-:W-:Y:S04]  /*5ca0*/  USEL UR10, UR6, UR4, !UP4 ;  /* 0x00000004060a7287 */ /* 0x000fe8000e000000 */
[----:B------:R-:W-:Y:S01]  /*5cb0*/  UIADD3 UR11, UPT, UPT, -UR10, URZ, URZ ;  /* 0x000000ff0a0b7290 */ /* 0x000fe2000fffe1ff */
[----:B------:R-:W-:Y:S02]  /*5cc0*/  @!UP0 UMOV UR4, UR9 ;  /* 0x0000000900048c82 */ /* 0x000fe40008000000 */
[----:B------:R-:W-:Y:S02]  /*5cd0*/  @!UP0 USHF.R.U32.HI UR4, URZ, UR23, UR4 ;  /* 0x00000017ff048299 */ /* 0x000fe40008011604 */
[----:B------:R-:W-:Y:S02]  /*5ce0*/  UIMAD UR8, UR45, UR11, UR6 ;  /* 0x0000000b2d0872a4 */ /* 0x000fe4000f8e0206 */
[----:B------:R-:W-:Y:S04]  /*5cf0*/  @!UP0 USEL UR4, UR5, UR4, !UP4 ;  /* 0x0000000405048287 */ /* 0x000fe8000e000000 */
[----:B------:R-:W-:Y:S02]  /*5d00*/  @!UP0 UIMAD UR7, UR7, UR8, UR4 ;  /* 0x00000008070782a4 */ /* 0x000fe4000f8e0204 */
[----:B------:R-:W-:Y:S02]  /*5d10*/  @!UP0 UIADD3 UR9, UPT, UPT, UR10, -UR4, URZ ;  /* 0x800000040a098290 */ /* 0x000fe4000fffe0ff */
[----:B------:R-:W-:Y:S02]  /*5d20*/  UIADD3 UR8, UPT, UPT, -UR6, URZ, URZ ;  /* 0x000000ff06087290 */ /* 0x000fe4000fffe1ff */
[----:B------:R-:W-:Y:S02]  /*5d30*/  UIADD3 UR4, UPT, UPT, -UR5, URZ, URZ ;  /* 0x000000ff05047290 */ /* 0x000fe4000fffe1ff */
[----:B------:R-:W-:Y:S03]  /*5d40*/  @!UP0 UIMAD UR6, UR9, UR45, UR5 ;  /* 0x0000002d090682a4 */ /* 0x000fe6000f8e0205 */
[----:B------:R-:W-:Y:S01]  /*5d50*/  @!UP0 UMOV UR5, UR7 ;  /* 0x0000000700058c82 */ /* 0x000fe20008000000 */
[----:B------:R-:W-:Y:S02]  /*5d60*/  UIMAD UR7, UR15, UR4, UR14 ;  /* 0x000000040f0772a4 */ /* 0x000fe4000f8e020e */
[----:B------:R-:W-:Y:S02]  /*5d70*/  UIMAD UR4, UR50, UR8, UR13 ;  /* 0x00000008320472a4 */ /* 0x000fe4000f8e020d */
[----:B------:R-:W-:Y:S02]  /*5d80*/  UIMAD UR14, UR5, UR15, UR7 ;  /* 0x0000000f050e72a4 */ /* 0x000fe4000f8e0207 */
[----:B------:R-:W-:Y:S11]  /*5d90*/  UIMAD UR13, UR6, UR50, UR4 ;  /* 0x00000032060d72a4 */ /* 0x000ff6000f8e0204 */
[----:B------:R-:W-:Y:S01]  /*5da0*/  @!UPT UIADD3 URZ, UPT, UPT, URZ, URZ, URZ ;  /* 0x000000fffffff290 */ /* 0x000fe2000fffe0ff */
.L_x_117:
[----:B------:R-:W4:Y:S01]  /*5db0*/  @!UP3 LDCU.128 UR8, c[0x0][0xb10] ;  /* 0x00016200ff08b7ac */ /* 0x000f220008000c00 */
[C---:B-1----:R-:W-:Y:S02]  /*5dc0*/  ISETP.NE.U32.AND P1, PT, R4.reuse, RZ, PT ;  /* 0x000000ff0400720c */ /* 0x042fe40003f25070 */
[----:B------:R-:W-:Y:S02]  /*5dd0*/  ISETP.NE.U32.AND P0, PT, R4, RZ, PT ;  /* 0x000000ff0400720c */ /* 0x000fe40003f05070 */
[C---:B------:R-:W-:Y:S02]  /*5de0*/  ISETP.NE.AND.EX P1, PT, R5.reuse, RZ, PT, P1 ;  /* 0x000000ff0500720c */ /* 0x040fe40003f25310 */
[----:B------:R-:W-:Y:S01]  /*5df0*/  ISETP.NE.AND.EX P0, PT, R5, RZ, PT, P0 ;  /* 0x000000ff0500720c */ /* 0x000fe20003f05300 */
[----:B------:R-:W1:Y:S01]  /*5e00*/  @!UP3 LDCU UR5, c[0x0][0xb0c] ;  /* 0x00016180ff05b7ac */ /* 0x000e620008000800 */
[----:B------:R-:W-:Y:S01]  /*5e10*/  SHF.L.U32 R9, R15, 0x1f, RZ ;  /* 0x0000001f0f097819 */ /* 0x000fe200000006ff */
[----:B------:R-:W-:Y:S02]  /*5e20*/  USHF.L.U32 UR42, UR32, 0x8, URZ ;  /* 0x00000008202a7899 */ /* 0x000fe400080006ff */
[----:B------:R-:W-:Y:S02]  /*5e30*/  USHF.L.U32 UR43, UR20, 0x6, URZ ;  /* 0x00000006142b7899 */ /* 0x000fe400080006ff */
[----:B----4-:R-:W-:Y:S07]  /*5e40*/  UIMAD.WIDE.U32 UR6, UR14, UR8, URZ ;  /* 0x000000080e0672a5 */ /* 0x010fee000f8e00ff */
[----:B------:R-:W-:Y:S01]  /*5e50*/  @!UP3 UMOV UR4, UR7 ;  /* 0x000000070004bc82 */ /* 0x000fe20008000000 */
[----:B-1----:R-:W-:Y:S02]  /*5e60*/  @!UP3 UISETP.NE.AND UP0, UPT, UR5, 0x1, UPT ;  /* 0x000000010500b88c */ /* 0x002fe4000bf05270 */
[----:B------:R-:W-:Y:S02]  /*5e70*/  @!UP3 USHF.R.U32.HI UR4, URZ, UR9, UR4 ;  /* 0x00000009ff04b299 */ /* 0x000fe40008011604 */
[----:B------:R-:W-:Y:S02]  /*5e80*/  UIMAD.WIDE.U32 UR6, UR13, UR11, URZ ;  /* 0x0000000b0d0672a5 */ /* 0x000fe4000f8e00ff */
[----:B------:R-:W-:Y:S02]  /*5e90*/  @!UP3 USEL UR8, UR14, UR4, !UP0 ;  /* 0x000000040e08b287 */ /* 0x000fe4000c000000 */
[----:B------:R-:W-:Y:S03]  /*5ea0*/  @!UP3 UISETP.NE.AND UP0, UPT, UR10, 0x1, UPT ;  /* 0x000000010a00b88c */ /* 0x000fe6000bf05270 */
[----:B------:R-:W-:Y:S02]  /*5eb0*/  @!UP3 UMOV UR6, UR7 ;  /* 0x000000070006bc82 */ /* 0x000fe40008000000 */
[----:B------:R-:W1:Y:S02]  /*5ec0*/  @!UP3 LDCU UR4, c[0x0][0xb20] ;  /* 0x00016400ff04b7ac */ /* 0x000e640008000800 */
[----:B-1----:R-:W-:Y:S04]  /*5ed0*/  @!UP3 USHF.R.U32.HI UR6, URZ, UR4, UR6 ;  /* 0x00000004ff06b299 */ /* 0x002fe80008011606 */
[----:B------:R-:W-:Y:S04]  /*5ee0*/  @!UP3 USEL UR6, UR13, UR6, !UP0 ;  /* 0x000000060d06b287 */ /* 0x000fe8000c000000 */
[----:B------:R-:W-:Y:S02]  /*5ef0*/  @!UP3 UIADD3 UR4, UPT, UPT, -UR8, UR6, URZ ;  /* 0x000000060804b290 */ /* 0x000fe4000fffe1ff */
[----:B------:R-:W-:Y:S02]  /*5f00*/  @!UP3 UIADD3 UR6, UPT, UPT, UR8, -UR6, URZ ;  /* 0x800000060806b290 */ /* 0x000fe4000fffe0ff */
[----:B------:R-:W-:Y:S02]  /*5f10*/  @!UP3 UIMAD UR14, UR4, UR5, UR14 ;  /* 0x00000005040eb2a4 */ /* 0x000fe4000f8e020e */
[----:B------:R-:W-:Y:S01]  /*5f20*/  @!UP3 UIMAD UR13, UR6, UR10, UR13 ;  /* 0x0000000a060db2a4 */ /* 0x000fe2000f8e020d */
[----:B------:R-:W-:Y:S11]  /*5f30*/  BRA.U UP2, `(.L_x_118) ;  /* 0x0000000102107547 */ /* 0x000ff6000b800000 */
[----:B---3--:R-:W-:Y:S04]  /*5f40*/  MOV R0, UR53 ;  /* 0x0000003500007c02 */ /* 0x008fe80008000f00 */
[----:B------:R-:W-:Y:S04]  /*5f50*/  SHF.L.U32 R11, R0, 0x1f, RZ ;  /* 0x0000001f000b7819 */ /* 0x000fe800000006ff */
[----:B------:R-:W1:Y:S02]  /*5f60*/  SYNCS.PHASECHK.TRANS64.TRYWAIT P2, [UR21+0x258], R11 ;  /* 0x0002580bff0075a7 */ /* 0x000e640008041115 */
[----:B-1----:R-:W-:Y:S05]  /*5f70*/  @!P2 BRA `(.L_x_119) ;  /* 0x00000064003ca947 */ /* 0x002fea0003800000 */
.L_x_118:
[----:B------:R-:W-:Y:S05]  /*5f80*/  @!P1 BRA `(.L_x_120) ;  /* 0x0000000000309947 */ /* 0x000fea0003800000 */
[----:B------:R-:W-:Y:S01]  /*5f90*/  ISETP.NE.U32.AND P1, PT, R2, RZ, PT ;  /* 0x000000ff0200720c */ /* 0x000fe20003f25070 */
[----:B------:R-:W4:Y:S01]  /*5fa0*/  LDCU.64 UR4, c[0x0][0x358] ;  /* 0x00006b00ff0477ac */ /* 0x000f220008000a00 */
[----:B------:R-:W-:Y:S02]  /*5fb0*/  IMAD.MOV.U32 R90, RZ, RZ, 0x1 ;  /* 0x00000001ff5a7424 */ /* 0x000fe400078e00ff */
[----:B------:R-:W-:Y:S11]  /*5fc0*/  ISETP.NE.AND.EX P1, PT, R3, RZ, PT, P1 ;  /* 0x000000ff0300720c */ /* 0x000ff60003f25310 */
[----:B------:R-:W-:Y:S02]  /*5fd0*/  @!UPT UIADD3 URZ, UPT, UPT, URZ, URZ, URZ ;  /* 0x000000fffffff290 */ /* 0x000fe4000fffe0ff */
[----:B-1----:R-:W1:Y:S01]  /*5fe0*/  @P1 LDC.64 R10, c[0x0][0x888] ;  /* 0x00022200ff0a1b82 */ /* 0x002e620000000a00 */
[----:B---3--:R-:W-:Y:S04]  /*5ff0*/  @P1 IMAD R0, R4, UR36, RZ ;  /* 0x0000002404001c24 */ /* 0x008fe8000f8e02ff */
[----:B-1----:R-:W-:Y:S04]  /*6000*/  @P1 IMAD.WIDE R10, R0, 0x4, R10 ;  /* 0x00000004000a1825 */ /* 0x002fe800078e020a */
[----:B------:R-:W-:Y:S01]  /*6010*/  HFMA2 R0, -RZ, RZ, 0, 5.9604644775390625e-08 ;  /* 0x00000001ff007431 */ /* 0x000fe200000001ff */
[----:B----45:R4:W5:Y:S04]  /*6020*/  @P1 LDG.E R41, desc[UR4][R10.64] ;  /* 0x000000040a291981 */ /* 0x030968000c1e1900 */
[----:B------:R-:W-:Y:S01]  /*6030*/  @!P1 PRMT R90, R0, 0x7610, R90 ;  /* 0x00007610005a9816 */ /* 0x000fe2000000005a */
[----:B----4-:R-:W1:Y:S06]  /*6040*/  @!P1 LDC R41, c[0x0][0x880] ;  /* 0x00022000ff299b82 */ /* 0x010e6c0000000800 */
.L_x_120:
[----:B-1---5:R-:W-:Y:S01]  /*6050*/  @!P0 FSETP.EQ.AND P1, PT, R41, RZ, PT ;  /* 0x000000ff2900820b */ /* 0x022fe20003f22000 */
[----:B------:R-:W-:Y:S01]  /*6060*/  @!UPT UIADD3 URZ, UPT, UPT, URZ, URZ, URZ ;  /* 0x000000fffffff290 */ /* 0x000fe2000fffe0ff */
[----:B------:R-:W-:Y:S11]  /*6070*/  @!P0 BRA `(.L_x_121) ;  /* 0x0000000000188947 */ /* 0x000ff60003800000 */
[----:B------:R-:W-:Y:S02]  /*6080*/  LOP3.LUT P0, RZ, R90, 0xff, RZ, 0xc0, !PT ;  /* 0x000000ff5aff7812 */ /* 0x000fe4000780c0ff */
[----:B------:R-:W-:Y:S04]  /*6090*/  ISETP.NE.U32.AND P1, PT, R2, RZ, PT ;  /* 0x000000ff0200720c */ /* 0x000fe80003f25070 */
[----:B------:R-:W-:Y:S04]  /*60a0*/  ISETP.NE.AND.EX P1, PT, R3, RZ, PT, P1 ;  /* 0x000000ff0300720c */ /* 0x000fe80003f25310 */
[----:B------:R-:W-:Y:S03]  /*60b0*/  PLOP3.LUT P1, PT, P1, PT, PT, 0x8, 0x80 ;  /* 0x000000000080781c */ /* 0x000fe60000f2e170 */
[----:B------:R-:W-:Y:S11]  /*60c0*/  @P0 FSETP.EQ.AND P1, PT, R41, RZ, PT ;  /* 0x000000ff2900020b */ /* 0x000ff60003f22000 */
[----:B------:R-:W-:Y:S02]  /*60d0*/  @!UPT UIADD3 URZ, UPT, UPT, URZ, URZ, URZ ;  /* 0x000000fffffff290 */ /* 0x000fe4000fffe0ff */
.L_x_121:
[----:B------:R-:W1:Y:S01]  /*60e0*/  SYNCS.PHASECHK.TRANS64.TRYWAIT P2, [UR21+0x230], R9 ;  /* 0x00023009ff0075a7 */ /* 0x000e620008041115 */
[----:B------:R-:W-:Y:S04]  /*60f0*/  ELECT P0, URZ, PT ;  /* 0x0000000000ff782f */ /* 0x000fe80003800000 */
[----:B------:R-:W-:Y:S11]  /*6100*/  PLOP3.LUT P1, PT, P1, P0, PT, 0xf2, 0x2f ;  /* 0x00000000002f781c */ /* 0x000ff60000f21e72 */
[----:B------:R-:W-:Y:S02]  /*6110*/  @!UPT UIADD3 URZ, UPT, UPT, URZ, URZ, URZ ;  /* 0x000000fffffff290 */ /* 0x000fe4000fffe0ff */
[----:B------:R-:W-:Y:S05]  /*6120*/  @!P1 IADD3 R8, P0, PT, R16, 0x580, RZ ;  /* 0x0000058010089810 */ /* 0x000fea0007f1e0ff */
[----:B------:R-:W-:Y:S01]  /*6130*/  @!P1 IMAD.X R6, RZ, RZ, R17, P0 ;  /* 0x000000ffff069224 */ /* 0x000fe200000e0611 */
[----:B-1----:R-:W-:Y:S07]  /*6140*/  @!P2 BRA `(.L_x_122) ;  /* 0x0000006000e0a947 */ /* 0x002fee0003800000 */
.L_x_264:
[----:B------:R-:W-:Y:S01]  /*6150*/  @!P1 R2UR UR5, R8 ;  /* 0x00000000080592ca */ /* 0x000fe200000e0000 */
[----:B------:R-:W-:Y:S01]  /*6160*/  VOTEU.ALL UP0, P1 ;  /* 0x0000000000ff7886 */ /* 0x000fe20000800000 */
[----:B------:R-:W-:Y:S01]  /*6170*/  @!P1 R2UR UR4, R6 ;  /* 0x00000000060492ca */ /* 0x000fe200000e0000 */
[----:B------:R-:W-:Y:S01]  /*6180*/  UMOV UR6, 0x0 ;  /* 0x0000000000067882 */ /* 0x000fe20000000000 */
[----:B------:R-:W-:Y:S01]  /*6190*/  UMOV UR7, 0x10000000 ;  /* 0x1000000000077882 */ /* 0x000fe20000000000 */
[----:B------:R-:W-:Y:S01]  /*61a0*/  UMOV UR44, UR36 ;  /* 0x00000024002c7c82 */ /* 0x000fe20008000000 */
[----:B------:R-:W-:Y:S01]  /*61b0*/  @!UP0 UIADD3 UR40, UPT, UPT, UR21, 0x400, URZ ;  /* 0x0000040015288890 */ /* 0x000fe2000fffe0ff */
[----:B-1-3--:R-:W-:Y:S01]  /*61c0*/  @!P1 IMAD.MOV.U32 R0, RZ, RZ, 0x1000 ;  /* 0x00001000ff009424 */ /* 0x00afe200078e00ff */
[----:B------:R-:W-:Y:S01]  /*61d0*/  @!UP0 UIADD3 UR10, UPT, UPT, UR42, 0x80, URZ ;  /* 0x000000802a0a8890 */ /* 0x000fe2000fffe0ff */
[----:B------:R-:W-:Y:S01]  /*61e0*/  @!P1 IADD3 R8, P0, PT, R16, 0x580, RZ ;  /* 0x0000058010089810 */ /* 0x000fe20007f1e0ff */
[----:B------:R-:W-:Y:S01]  /*61f0*/  @!UP0 UIADD3 UR8, UPT, UPT, UR21, 0xc00, URZ ;  /* 0x00000c0015088890 */ /* 0x000fe2000fffe0ff */
[----:B------:R-:W-:Y:S02]  /*6200*/  VOTEU.ALL UP0, P1 ;  /* 0x0000000000ff7886 */ /* 0x000fe40000800000 */
[----:B------:R-:W-:Y:S01]  /*6210*/  IMAD.U32 R10, RZ, RZ, UR5 ;  /* 0x00000005ff0a7e24 */ /* 0x000fe2000f8e00ff */
[----:B------:R-:W-:Y:S01]  /*6220*/  UMOV UR9, UR41 ;  /* 0x0000002900097c82 */ /* 0x000fe20008000000 */
[----:B------:R-:W-:Y:S01]  /*6230*/  IMAD.U32 R11, RZ, RZ, UR4 ;  /* 0x00000004ff0b7e24 */ /* 0x000fe2000f8e00ff */
[----:B------:R-:W-:Y:S01]  /*6240*/  UMOV UR11, UR43 ;  /* 0x0000002b000b7c82 */ /* 0x000fe20008000000 */
[----:B------:R-:W-:Y:S01]  /*6250*/  UMOV UR12, UR36 ;  /* 0x00000024000c7c82 */ /* 0x000fe20008000000 */
[----:B------:R-:W-:Y:S01]  /*6260*/  @!P1 R2UR UR4, R10 ;  /* 0x000000000a0492ca */ /* 0x000fe200000e0000 */
[----:B------:R-:W-:Y:S01]  /*6270*/  @!P1 IMAD.X R6, RZ, RZ, R17, P0 ;  /* 0x000000ffff069224 */ /* 0x000fe200000e0611 */
[----:B------:R-:W-:Y:S11]  /*6280*/  @!P1 R2UR UR5, R11 ;  /* 0x000000000b0592ca */ /* 0x000ff600000e0000 */
[----:B------:R-:W-:Y:S02]  /*6290*/  @!UPT UIADD3 URZ, UPT, UPT, URZ, URZ, URZ ;  /* 0x000000fffffff290 */ /* 0x000fe4000fffe0ff */
[----:B------:R1:W-:Y:S01]  /*62a0*/  @!UP0 UTMALDG.3D [UR40], [UR4], desc[UR6] ;  /* 0x00000628040085b4 */ /* 0x0003e20008011000 */
[----:B------:R-:W-:Y:S05]  /*62b0*/  VOTEU.ALL UP0, P1 ;  /* 0x0000000000ff7886 */ /* 0x000fea0000800000 */
[----:B------:R1:W-:Y:S01]  /*62c0*/  @!UP0 UTMALDG.3D [UR8], [UR4], desc[UR6] ;  /* 0x00000608040085b4 */ /* 0x0003e20008011000 */
[----:B------:R1:W-:Y:S01]  /*62d0*/  @!P1 SYNCS.ARRIVE.TRANS64.RED.A0TR RZ, [UR21+0x210], R0 ;  /* 0x00021000ffff99a7 */ /* 0x0003e20008300415 */
[----:B------:R-:W-:Y:S01]  /*62e0*/  SYNCS.ARRIVE.TRANS64.RED.A1T0 RZ, [UR46], RZ ;  /* 0x000000ffffff79a7 */ /* 0x000fe2000810042e */
[----:B------:R-:W3:Y:S02]  /*62f0*/  SYNCS.PHASECHK.TRANS64.TRYWAIT P2, [UR21+0x238], R9 ;  /* 0x00023809ff0075a7 */ /* 0x000ee40008041115 */
[----:B-1-3--:R-:W-:Y:S05]  /*6300*/  @!P2 BRA `(.L_x_123) ;  /* 0x000000600088a947 */ /* 0x00afea0003800000 */
.L_x_266:
[----:B------:R-:W-:Y:S01]  /*6310*/  @!P1 R2UR UR5, R8 ;  /* 0x00000000080592ca */ /* 0x000fe200000e0000 */
[----:B------:R-:W-:Y:S01]  /*6320*/  VOTEU.ALL UP0, P1 ;  /* 0x0000000000ff7886 */ /* 0x000fe20000800000 */
[----:B------:R-:W-:Y:S01]  /*6330*/  @!P1 R2UR UR4, R6 ;  /* 0x00000000060492ca */ /* 0x000fe200000e0000 */
[----:B------:R-:W-:Y:S01]  /*6340*/  UMOV UR6, 0x0 ;  /* 0x0000000000067882 */ /* 0x000fe20000000000 */
[----:B------:R-:W-:Y:S01]  /*6350*/  UMOV UR7, 0x10000000 ;  /* 0x1000000000077882 */ /* 0x000fe20000000000 */
[----:B------:R-:W-:Y:S01]  /*6360*/  UMOV UR35, UR43 ;  /* 0x0000002b00237c82 */ /* 0x000fe20008000000 */
[----:B------:R-:W-:Y:S01]  /*6370*/  @!UP0 UIADD3 UR34, UPT, UPT, UR42, 0x20, URZ ;  /* 0x000000202a228890 */ /* 0x000fe2000fffe0ff */
[----:B-1----:R-:W-:Y:S01]  /*6380*/  @!P1 IMAD.MOV.U32 R0, RZ, RZ, 0x1000 ;  /* 0x00001000ff009424 */ /* 0x002fe200078e00ff */
[----:B------:R-:W-:Y:S01]  /*6390*/  @!UP0 UIADD3 UR32, UPT, UPT, UR21, 0x1400, URZ ;  /* 0x0000140015208890 */ /* 0x000fe2000fffe0ff */
[----:B------:R-:W-:Y:S01]  /*63a0*/  @!P1 IADD3 R8, P0, PT, R16, 0x580, RZ ;  /* 0x0000058010089810 */ /* 0x000fe20007f1e0ff */
[----:B------:R-:W-:Y:S02]  /*63b0*/  @!UP0 UIADD3 UR10, UPT, UPT, UR42, 0xa0, URZ ;  /* 0x000000a02a0a8890 */ /* 0x000fe4000fffe0ff */
[----:B------:R-:W-:Y:S01]  /*63c0*/  @!UP0 UIADD3 UR8, UPT, UPT, UR21, 0x1c00, URZ ;  /* 0x00001c0015088890 */ /* 0x000fe2000fffe0ff */
[----:B------:R-:W-:Y:S01]  /*63d0*/  IMAD.U32 R10, RZ, RZ, UR5 ;  /* 0x00000005ff0a7e24 */ /* 0x000fe2000f8e00ff */
[----:B------:R-:W-:Y:S01]  /*63e0*/  VOTEU.ALL UP0, P1 ;  /* 0x0000000000ff7886 */ /* 0x000fe20000800000 */
[----:B------:R-:W-:Y:S01]  /*63f0*/  IMAD.U32 R11, RZ, RZ, UR4 ;  /* 0x00000004ff0b7e24 */ /* 0x000fe2000f8e00ff */
[----:B------:R-:W-:Y:S01]  /*6400*/  UMOV UR9, UR33 ;  /* 0x0000002100097c82 */ /* 0x000fe20008000000 */
[----:B------:R-:W-:Y:S01]  /*6410*/  UMOV UR11, UR43 ;  /* 0x0000002b000b7c82 */ /* 0x000fe20008000000 */
[----:B------:R-:W-:Y:S01]  /*6420*/  @!P1 R2UR UR4, R10 ;  /* 0x000000000a0492ca */ /* 0x000fe200000e0000 */
[----:B------:R-:W-:Y:S01]  /*6430*/  UMOV UR12, UR36 ;  /* 0x00000024000c7c82 */ /* 0x000fe20008000000 */
[----:B------:R-:W-:Y:S01]  /*6440*/  @!P1 R2UR UR5, R11 ;  /* 0x000000000b0592ca */ /* 0x000fe200000e0000 */
[----:B------:R-:W-:Y:S11]  /*6450*/  @!P1 IMAD.X R6, RZ, RZ, R17, P0 ;  /* 0x000000ffff069224 */ /* 0x000ff600000e0611 */
[----:B------:R-:W-:Y:S01]  /*6460*/  @!UPT UIADD3 URZ, UPT, UPT, URZ, URZ, URZ ;  /* 0x000000fffffff290 */ /* 0x000fe2000fffe0ff */
[----:B------:R1:W-:Y:S01]  /*6470*/  @!UP0 UTMALDG.3D [UR32], [UR4], desc[UR6] ;  /* 0x00000620040085b4 */ /* 0x0003e20008011000 */
[----:B------:R-:W-:Y:S05]  /*6480*/  VOTEU.ALL UP0, P1 ;  /* 0x0000000000ff7886 */ /* 0x000fea0000800000 */
[----:B------:R1:W-:Y:S01]  /*6490*/  @!UP0 UTMALDG.3D [UR8], [UR4], desc[UR6] ;  /* 0x00000608040085b4 */ /* 0x0003e20008011000 */
[----:B------:R1:W-:Y:S01]  /*64a0*/  @!P1 SYNCS.ARRIVE.TRANS64.RED.A0TR RZ, [UR21+0x218], R0 ;  /* 0x00021800ffff99a7 */ /* 0x0003e20008300415 */
[----:B------:R-:W-:Y:S01]  /*64b0*/  SYNCS.ARRIVE.TRANS64.RED.A1T0 RZ, [UR39], RZ ;  /* 0x000000ffffff79a7 */ /* 0x000fe20008100427 */
[----:B------:R-:W3:Y:S02]  /*64c0*/  SYNCS.PHASECHK.TRANS64.TRYWAIT P2, [UR21+0x240], R9 ;  /* 0x00024009ff0075a7 */ /* 0x000ee40008041115 */
[----:B-1-3--:R-:W-:Y:S05]  /*64d0*/  @!P2 BRA `(.L_x_124) ;  /* 0x00000060002ca947 */ /* 0x00afea0003800000 */
.L_x_268:
        /* <DEDUP_REMOVED lines=9> */
[----:B------:R-:W-:Y:S01]  /*6570*/  VIADD R14, R14, 0x1 ;  /* 0x000000010e0e7836 */ /* 0x000fe20000000000 */
        /* <DEDUP_REMOVED lines=10> */
[----:B------:R-:W-:Y:S11]  /*6620*/  UMOV UR12, UR36 ;  /* 0x00000024000c7c82 */ /* 0x000ff60008000000 */
        /* <DEDUP_REMOVED lines=8> */
.L_x_270:
[----:B------:R-:W-:Y:S01]  /*66b0*/  UIADD3 UR32, UPT, UPT, UR13, UR59, URZ ;  /* 0x0000003b0d207290 */ /* 0x000fe2000fffe0ff */
[----:B------:R-:W-:Y:S01]  /*66c0*/  @!P1 IADD3 R6, P0, PT, R16, 0x580, RZ ;  /* 0x0000058010069810 */ /* 0x000fe20007f1e0ff */
[----:B------:R-:W-:Y:S01]  /*66d0*/  UPLOP3.LUT UP2, UPT, UPT, UPT, UPT, 0x80, 0x8 ;  /* 0x000000000008789c */ /* 0x000fe20003f4f070 */
[----:B------:R-:W-:Y:S01]  /*66e0*/  LOP3.LUT R15, R15, 0x1, RZ, 0x3c, !PT ;  /* 0x000000010f0f7812 */ /* 0x000fe200078e3cff */
[----:B------:R-:W-:Y:S01]  /*66f0*/  VOTEU.ALL UP0, P1 ;  /* 0x0000000000ff7886 */ /* 0x000fe20000800000 */
[----:B------:R-:W-:Y:S01]  /*6700*/  @!P1 R2UR UR5, R6 ;  /* 0x00000000060592ca */ /* 0x000fe200000e0000 */
[----:B-1----:R-:W-:Y:S01]  /*6710*/  @!P1 IMAD.X R0, RZ, RZ, R17, P0 ;  /* 0x000000ffff009224 */ /* 0x002fe200000e0611 */
[----:B------:R-:W-:Y:S01]  /*6720*/  UMOV UR6, 0x0 ;  /* 0x0000000000067882 */ /* 0x000fe20000000000 */
[----:B------:R-:W-:Y:S01]  /*6730*/  UMOV UR7, 0x10000000 ;  /* 0x1000000000077882 */ /* 0x000fe20000000000 */
[----:B------:R-:W-:Y:S01]  /*6740*/  @!UP0 UIADD3 UR18, UPT, UPT, UR42, 0x60, URZ ;  /* 0x000000602a128890 */ /* 0x000fe2000fffe0ff */
[----:B------:R-:W-:Y:S01]  /*6750*/  ISETP.NE.AND P0, PT, R14, 0x2, PT ;  /* 0x000000020e00780c */ /* 0x000fe20003f05270 */
[----:B------:R-:W-:Y:S01]  /*6760*/  @!UP0 UIADD3 UR16, UPT, UPT, UR21, 0x3400, URZ ;  /* 0x0000340015108890 */ /* 0x000fe2000fffe0ff */
[----:B------:R-:W-:Y:S01]  /*6770*/  @!P1 R2UR UR4, R0 ;  /* 0x00000000000492ca */ /* 0x000fe200000e0000 */
[----:B------:R-:W-:Y:S01]  /*6780*/  @!UP0 UIADD3 UR17, UPT, UPT, UR21, 0x228, URZ ;  /* 0x0000022815118890 */ /* 0x000fe2000fffe0ff */
[----:B------:R-:W-:Y:S01]  /*6790*/  SEL R0, RZ, 0x1, P0 ;  /* 0x00000001ff007807 */ /* 0x000fe20000000000 */
[----:B------:R-:W-:Y:S01]  /*67a0*/  @!UP0 UIADD3 UR10, UPT, UPT, UR42, 0xe0, URZ ;  /* 0x000000e02a0a8890 */ /* 0x000fe2000fffe0ff */
[----:B------:R-:W-:Y:S01]  /*67b0*/  SEL R14, R14, RZ, P0 ;  /* 0x000000ff0e0e7207 */ /* 0x000fe20000000000 */
[----:B------:R-:W-:Y:S01]  /*67c0*/  @!UP0 UIADD3 UR8, UPT, UPT, UR21, 0x3c00, URZ ;  /* 0x00003c0015088890 */ /* 0x000fe2000fffe0ff */
[----:B------:R-:W-:Y:S01]  /*67d0*/  IMAD.U32 R8, RZ, RZ, UR5 ;  /* 0x00000005ff087e24 */ /* 0x000fe2000f8e00ff */
[----:B------:R-:W-:Y:S01]  /*67e0*/  VOTEU.ALL UP0, P1 ;  /* 0x0000000000ff7886 */ /* 0x000fe20000800000 */
[----:B------:R-:W-:Y:S01]  /*67f0*/  UMOV UR19, UR43 ;  /* 0x0000002b00137c82 */ /* 0x000fe20008000000 */
[----:B------:R-:W-:Y:S01]  /*6800*/  UMOV UR20, UR36 ;  /* 0x0000002400147c82 */ /* 0x000fe20008000000 */
[----:B------:R-:W-:Y:S01]  /*6810*/  UMOV UR11, UR43 ;  /* 0x0000002b000b7c82 */ /* 0x000fe20008000000 */
[----:B------:R-:W-:Y:S01]  /*6820*/  UMOV UR12, UR36 ;  /* 0x00000024000c7c82 */ /* 0x000fe20008000000 */
[----:B------:R-:W-:Y:S01]  /*6830*/  UMOV UR9, UR17 ;  /* 0x0000001100097c82 */ /* 0x000fe20008000000 */
[----:B------:R-:W-:Y:S01]  /*6840*/  IMAD.U32 R9, RZ, RZ, UR4 ;  /* 0x00000004ff097e24 */ /* 0x000fe2000f8e00ff */
[----:B------:R-:W-:Y:S01]  /*6850*/  @!P1 R2UR UR4, R8 ;  /* 0x00000000080492ca */ /* 0x000fe200000e0000 */
[----:B------:R-:W-:Y:S01]  /*6860*/  UMOV UR36, UR29 ;  /* 0x0000001d00247c82 */ /* 0x000fe20008000000 */
[----:B------:R-:W-:Y:S02]  /*6870*/  LOP3.LUT R13, R13, R0, RZ, 0x3c, !PT ;  /* 0x000000000d0d7212 */ /* 0x000fe400078e3cff */
[----:B------:R-:W-:Y:S11]  /*6880*/  @!P1 R2UR UR5, R9 ;  /* 0x00000000090592ca */ /* 0x000ff600000e0000 */
[----:B------:R-:W-:Y:S02]  /*6890*/  @!UPT UIADD3 URZ, UPT, UPT, URZ, URZ, URZ ;  /* 0x000000fffffff290 */ /* 0x000fe4000fffe0ff */
[----:B------:R1:W-:Y:S01]  /*68a0*/  @!UP0 UTMALDG.3D [UR16], [UR4], desc[UR6] ;  /* 0x00000610040085b4 */ /* 0x0003e20008011000 */
[----:B------:R-:W-:Y:S05]  /*68b0*/  VOTEU.ALL UP0, P1 ;  /* 0x0000000000ff7886 */ /* 0x000fea0000800000 */
[----:B------:R3:W-:Y:S01]  /*68c0*/  @!UP0 UTMALDG.3D [UR8], [UR4], desc[UR6] ;  /* 0x00000608040085b4 */ /* 0x0007e20008011000 */
[----:B------:R3:W-:Y:S01]  /*68d0*/  @!P1 SYNCS.ARRIVE.TRANS64.RED.A0TR RZ, [UR21+0x228], R7 ;  /* 0x00022807ffff99a7 */ /* 0x0007e20008300415 */
[----:B------:R-:W-:Y:S01]  /*68e0*/  SYNCS.ARRIVE.TRANS64.RED.A1T0 RZ, [UR37], RZ ;  /* 0x000000ffffff79a7 */ /* 0x000fe20008100425 */
[----:B-1----:R-:W-:Y:S01]  /*68f0*/  UIADD3 UR20, UPT, UPT, UR14, UR62, URZ ;  /* 0x0000003e0e147290 */ /* 0x002fe2000fffe0ff */
[----:B------:R-:W-:Y:S11]  /*6900*/  BRA.U UP1, `(.L_x_126) ;  /* 0xfffffff101087547 */ /* 0x000ff6000b83ffff */
[----:B------:R-:W-:-:S04]  /*6910*/  SHF.L.U32 R3, R15, 0x1f, RZ ;  /* 0x0000001f0f037819 */ /* 0x000fc800000006ff */
[----:B------:R-:W1:Y:S02]  /*6920*/  SYNCS.PHASECHK.TRANS64.TRYWAIT P0, [UR21+0x230], R3 ;  /* 0x00023003ff0075a7 */ /* 0x000e640008001115 */
[----:B-1----:R-:W-:Y:S05]  /*6930*/  @!P0 BRA `(.L_x_127) ;  /* 0x0000005c00448947 */ /* 0x002fea0003800000 */
.L_x_272:
[----:B------:R-:W4:Y:S02]  /*6940*/  SYNCS.PHASECHK.TRANS64.TRYWAIT P0, [UR21+0x238], R3 ;  /* 0x00023803ff0075a7 */ /* 0x000f240008001115 */
[----:B----4-:R-:W-:Y:S05]  /*6950*/  @!P0 BRA `(.L_x_128) ;  /* 0x0000005c00548947 */ /* 0x010fea0003800000 */
.L_x_274:
[----:B------:R-:W4:Y:S02]  /*6960*/  SYNCS.PHASECHK.TRANS64.TRYWAIT P0, [UR21+0x240], R3 ;  /* 0x00024003ff0075a7 */ /* 0x000f240008001115 */
[----:B----4-:R-:W-:Y:S05]  /*6970*/  @!P0 BRA `(.L_x_129) ;  /* 0x0000005c00648947 */ /* 0x010fea0003800000 */
.L_x_276:
[----:B-1----:R-:W-:-:S07]  /*6980*/  MOV R0, UR21 ;  /* 0x0000001500007c02 */ /* 0x002fce0008000f00 */
.L_x_130:
[----:B-1----:R-:W-:-:S04]  /*6990*/  SHF.L.U32 R3, R15, 0x1f, RZ ;  /* 0x0000001f0f037819 */ /* 0x002fc800000006ff */
[----:B------:R1:W4:Y:S03]  /*69a0*/  SYNCS.PHASECHK.TRANS64.TRYWAIT P0, [R0+URZ+0x248], R3 ;  /* 0x00024803000075a7 */ /* 0x00032600080011ff */
[----:B----4-:R-:W-:Y:S05]  /*69b0*/  @!P0 NANOSLEEP.SYNCS 0x989680 ;  /* 0x009896800000895d */ /* 0x010fea0003900000 */
[----:B------:R-:W4:Y:S02]  /*69c0*/  @!P0 SYNCS.PHASECHK.TRANS64 P0, [R0+URZ+0x248], R3 ;  /* 0x00024803000085a7 */ /* 0x000f2400080010ff */
[----:B--234-:R-:W-:Y:S05]  /*69d0*/  @P0 EXIT ;  /* 0x000000000000094d */ /* 0x01cfea0003800000 */
[----:B------:R-:W-:Y:S05]  /*69e0*/  BRA `(.L_x_130) ;  /* 0xfffffffc00e87947 */ /* 0x000fea000383ffff */
.L_x_115:
[----:B------:R-:W-:-:S06]  /*69f0*/  UISETP.GE.AND UP0, UPT, UR22, 0x4, UPT ;  /* 0x000000041600788c */ /* 0x000fcc000bf06270 */
[----:B------:R-:W-:-:S13]  /*6a00*/  PLOP3.LUT P0, PT, PT, PT, UP0, 0x80, 0x8 ;  /* 0x000000000008781c */ /* 0x000fda0003f0f008 */
[----:B-1----:R-:W-:Y:S05]  /*6a10*/  @!P0 EXIT ;  /* 0x000000000000894d */ /* 0x002fea0003800000 */
[----:B------:R-:W-:Y:S01]  /*6a20*/  BAR.SYNC.DEFER_BLOCKING 0x6, 0xa0 ;  /* 0x0182800000007b1d */ /* 0x000fe20000010000 */
[C---:B------:R-:W-:Y:S01]  /*6a30*/  IMAD.SHL.U32 R89, R99.reuse, 0x20, RZ ;  /* 0x0000002063597824 */ /* 0x040fe200078e00ff */
[----:B------:R-:W-:Y:S01]  /*6a40*/  CS2R R96, SRZ ;  /* 0x0000000000607805 */ /* 0x000fe2000001ff00 */
[C---:B------:R-:W-:Y:S01]  /*6a50*/  IMAD.SHL.U32 R5, R99.reuse, 0x4, RZ ;  /* 0x0000000463057824 */ /* 0x040fe200078e00ff */
[----:B------:R-:W-:Y:S01]  /*6a60*/  CS2R R94, SRZ ;  /* 0x00000000005e7805 */ /* 0x000fe2000001ff00 */
[----:B------:R-:W-:Y:S01]  /*6a70*/  IMAD.U32 R37, R99, 0x10000, RZ ;  /* 0x0001000063257824 */ /* 0x000fe200078e00ff */
[----:B------:R-:W-:Y:S01]  /*6a80*/  UMOV UR43, 0x400 ;  /* 0x00000400002b7882 */ /* 0x000fe20000000000 */
[----:B------:R-:W-:Y:S01]  /*6a90*/  LOP3.LUT R4, R89, 0x80, RZ, 0xc0, !PT ;  /* 0x0000008059047812 */ /* 0x000fe200078ec0ff */
[----:B------:R-:W-:Y:S01]  /*6aa0*/  ULEA UR43, UR58, UR43, 0x18 ;  /* 0x0000002b3a2b7291 */ /* 0x000fe2000f8ec0ff */
[----:B------:R-:W1:Y:S01]  /*6ab0*/  LDC.64 R84, c[0x0][0x888] ;  /* 0x00022200ff547b82 */ /* 0x000e620000000a00 */
[C---:B------:R-:W-:Y:S01]  /*6ac0*/  IMAD.SHL.U32 R7, R91.reuse, 0x400, RZ ;  /* 0x000004005b077824 */ /* 0x040fe200078e00ff */
[----:B------:R-:W-:Y:S01]  /*6ad0*/  LOP3.LUT R5, R4, 0x10, R5, 0xf8, !PT ;  /* 0x0000001004057812 */ /* 0x000fe200078ef805 */
[----:B------:R-:W-:Y:S01]  /*6ae0*/  IMAD.SHL.U32 R4, R91, 0x200000, RZ ;  /* 0x002000005b047824 */ /* 0x000fe200078e00ff */
[C---:B------:R-:W-:Y:S01]  /*6af0*/  LOP3.LUT R88, R89.reuse, 0xb60, RZ, 0xc0, !PT ;  /* 0x00000b6059587812 */ /* 0x040fe200078ec0ff */
[----:B------:R-:W-:Y:S01]  /*6b00*/  UIADD3 UR4, UPT, UPT, UR43, 0x4400, URZ ;  /* 0x000044002b047890 */ /* 0x000fe2000fffe0ff */
[----:B------:R-:W-:Y:S01]  /*6b10*/  LOP3.LUT P0, RZ, R89, 0x80, RZ, 0xc0, !PT ;  /* 0x0000008059ff7812 */ /* 0x000fe2000780c0ff */
[----:B------:R-:W-:Y:S01]  /*6b20*/  IMAD.MOV.U32 R36, RZ, RZ, RZ ;  /* 0x000000ffff247224 */ /* 0x000fe200078e00ff */
[----:B------:R-:W2:Y:S01]  /*6b30*/  LDC.64 R86, c[0x0][0x890] ;  /* 0x00022400ff567b82 */ /* 0x000ea20000000a00 */
[----:B------:R-:W-:Y:S01]  /*6b40*/  LOP3.LUT R4, R4, 0x200000, RZ, 0xc0, !PT ;  /* 0x0020000004047812 */ /* 0x000fe200078ec0ff */
[----:B------:R-:W-:Y:S01]  /*6b50*/  IMAD.MOV.U32 R93, RZ, RZ, RZ ;  /* 0x000000ffff5d7224 */ /* 0x000fe200078e00ff */
[----:B------:R-:W-:Y:S01]  /*6b60*/  LOP3.LUT R88, R88, 0x400, R7, 0xf8, !PT ;  /* 0x0000040058587812 */ /* 0x000fe200078ef807 */
[----:B------:R-:W-:Y:S01]  /*6b70*/  IMAD.U32 R98, RZ, RZ, UR4 ;  /* 0x00000004ff627e24 */ /* 0x000fe2000f8e00ff */
[----:B------:R-:W-:Y:S01]  /*6b80*/  LOP3.LUT R37, R4, 0x400000, R37, 0xf8, !PT ;  /* 0x0040000004257812 */ /* 0x000fe200078ef825 */
[----:B------:R-:W3:Y:S01]  /*6b90*/  LDCU UR57, c[0x0][0x370] ;  /* 0x00006e00ff3977ac */ /* 0x000ee20008000800 */
[----:B------:R-:W4:Y:S01]  /*6ba0*/  LDS R0, [UR43+0x310] ;  /* 0x0003102bff007984 */ /* 0x000f220008000800 */
[----:B------:R-:W1:Y:S01]  /*6bb0*/  LDC.64 R82, c[0x0][0x8b0] ;  /* 0x00022c00ff527b82 */ /* 0x000e620000000a00 */
[----:B------:R-:W-:Y:S01]  /*6bc0*/  LOP3.LUT R88, R88, R5, RZ, 0xfc, !PT ;  /* 0x0000000558587212 */ /* 0x000fe200078efcff */
[----:B------:R-:W1:Y:S01]  /*6bd0*/  LDCU.64 UR60, c[0x0][0x348] ;  /* 0x00006900ff3c77ac */ /* 0x000e620008000a00 */
[----:B------:R-:W-:Y:S01]  /*6be0*/  LOP3.LUT R99, R99, 0x60, RZ, 0xc0, !PT ;  /* 0x0000006063637812 */ /* 0x000fe200078ec0ff */
[----:B------:R-:W1:Y:S04]  /*6bf0*/  LDCU UR42, c[0x0][0xb0c] ;  /* 0x00016180ff2a77ac */ /* 0x000e680008000800 */
[----:B------:R-:W1:Y:S01]  /*6c00*/  LDC.64 R80, c[0x0][0x8a8] ;  /* 0x00022a00ff507b82 */ /* 0x000e620000000a00 */
[----:B------:R-:W1:Y:S01]  /*6c10*/  LDCU UR39, c[0x0][0xb30] ;  /* 0x00016600ff2777ac */ /* 0x000e620008000800 */
[----:B------:R-:W1:Y:S01]  /*6c20*/  LDCU.64 UR46, c[0x0][0x888] ;  /* 0x00011100ff2e77ac */ /* 0x000e620008000a00 */
[----:B------:R-:W1:Y:S01]  /*6c30*/  LDCU.64 UR40, c[0x0][0xb28] ;  /* 0x00016500ff2877ac */ /* 0x000e620008000a00 */
[----:B------:R-:W1:Y:S01]  /*6c40*/  LDCU.128 UR52, c[0x0][0xb10] ;  /* 0x00016200ff3477ac */ /* 0x000e620008000c00 */
[----:B------:R-:W1:Y:S01]  /*6c50*/  LDCU UR56, c[0x0][0x374] ;  /* 0x00006e80ff3877ac */ /* 0x000e620008000800 */
[----:B------:R-:W-:Y:S01]  /*6c60*/  UIADD3 UR63, UPT, UPT, UR43, 0x400, URZ ;  /* 0x000004002b3f7890 */ /* 0x000fe2000fffe0ff */
[----:B----4-:R-:W-:Y:S01]  /*6c70*/  IMAD.IADD R37, R0, 0x1, R37 ;  /* 0x0000000100257824 */ /* 0x010fe200078e0225 */
[----:B--23--:R-:W-:-:S10]  /*6c80*/  P2R R0, PR, RZ, 0x1 ;  /* 0x00000001ff007803 */ /* 0x00cfd40000000000 */
.L_x_172:
[C---:B------:R-:W-:Y:S02]  /*6c90*/  LEA R3, R93.reuse, UR43, 0x3 ;  /* 0x0000002b5d037c11 */ /* 0x040fe4000f8e18ff */
[----:B------:R-:W-:Y:S02]  /*6ca0*/  SHF.L.U32 R0, R96, 0x1f, RZ ;  /* 0x0000001f60007819 */ /* 0x000fe400000006ff */
[----:B------:R-:W-:Y:S02]  /*6cb0*/  LEA R5, R93, UR43, 0x4 ;  /* 0x0000002b5d057c11 */ /* 0x000fe4000f8e20ff */
[----:B--2---:R-:W2:Y:S02]  /*6cc0*/  SYNCS.PHASECHK.TRANS64.TRYWAIT P0, [R3+URZ+0x260], R0 ;  /* 0x00026000030075a7 */ /* 0x004ea400080011ff */
[----:B--2---:R-:W-:Y:S05]  /*6cd0*/  @!P0 BRA `(.L_x_131) ;  /* 0x0000005800a48947 */ /* 0x004fea0003800000 */
.L_x_277:
[----:B------:R-:W3:Y:S01]  /*6ce0*/  LDS.128 R4, [R5+0x2f0] ;  /* 0x0002f00005047984 */ /* 0x000ee20000000c00 */
        /* <DEDUP_REMOVED lines=10> */
[----:B------:R-:W-:Y:S01]  /*6d90*/  PLOP3.LUT P0, PT, PT, PT, UP1, 0x80, 0x8 ;  /* 0x000000000008781c */ /* 0x000fe20003f0f018 */
[----:B------:R-:W-:Y:S11]  /*6da0*/  UP2UR UR44, UPR, URZ, 0x2 ;  /* 0x00000002ff2c7883 */ /* 0x000ff60008000000 */
[----:B------:R-:W-:Y:S01]  /*6db0*/  @!UPT UIADD3 URZ, UPT, UPT, URZ, URZ, URZ ;  /* 0x000000fffffff290 */ /* 0x000fe2000fffe0ff */
[----:B--2---:R-:W-:Y:S02]  /*6dc0*/  @P0 SHF.R.U32.HI R0, RZ, 0x10, R5 ;  /* 0x00000010ff000819 */ /* 0x004fe40000011605 */
        /* <DEDUP_REMOVED lines=12> */
[----:B------:R-:W3:Y:S01]  /*6e90*/  LDCU UR12, c[0x0][0xb20] ;  /* 0x00016400ff0c77ac */ /* 0x000ee20008000800 */
[----:B-1----:R-:W-:Y:S02]  /*6ea0*/  UIMAD.WIDE.U32 UR4, UR56, UR55, URZ ;  /* 0x00000037380472a5 */ /* 0x002fe4000f8e00ff */
[----:B------:R-:W-:Y:S02]  /*6eb0*/  UIMAD.WIDE.U32 UR6, UR57, UR52, URZ ;  /* 0x00000034390672a5 */ /* 0x000fe4000f8e00ff */
[----:B------:R-:W-:Y:S02]  /*6ec0*/  UISETP.NE.AND UP0, UPT, UR54, 0x1, UPT ;  /* 0x000000013600788c */ /* 0x000fe4000bf05270 */
[----:B------:R-:W-:Y:S02]  /*6ed0*/  UIMAD.WIDE.U32 UR8, UR37, UR55, URZ ;  /* 0x00000037250872a5 */ /* 0x000fe4000f8e00ff */
[----:B------:R-:W-:Y:S02]  /*6ee0*/  UIMAD.WIDE.U32 UR10, UR38, UR52, URZ ;  /* 0x00000034260a72a5 */ /* 0x000fe4000f8e00ff */
[----:B------:R-:W-:Y:S02]  /*6ef0*/  UISETP.NE.AND UP1, UPT, UR42, 0x1, UPT ;  /* 0x000000012a00788c */ /* 0x000fe4000bf25270 */
[----:B------:R-:W-:Y:S01]  /*6f00*/  UISETP.NE.AND UP2, UPT, UR45, 0x1, UPT ;  /* 0x000000012d00788c */ /* 0x000fe2000bf45270 */
[----:B------:R-:W-:Y:S02]  /*6f10*/  UMOV UR4, UR5 ;  /* 0x0000000500047c82 */ /* 0x000fe40008000000 */
[----:B---3--:R-:W-:Y:S03]  /*6f20*/  USHF.R.U32.HI UR5, URZ, UR12, UR4 ;  /* 0x0000000cff057299 */ /* 0x008fe60008011604 */
[----:B------:R-:W-:Y:S02]  /*6f30*/  UMOV UR4, UR7 ;  /* 0x0000000700047c82 */ /* 0x000fe40008000000 */
[----:B------:R-:W-:Y:S02]  /*6f40*/  USHF.R.U32.HI UR7, URZ, UR53, UR4 ;  /* 0x00000035ff077299 */ /* 0x000fe40008011604 */
[----:B------:R-:W-:Y:S02]  /*6f50*/  USEL UR4, UR56, UR5, !UP0 ;  /* 0x0000000538047287 */ /* 0x000fe4000c000000 */
[----:B------:R-:W-:Y:S01]  /*6f60*/  USEL UR7, UR57, UR7, !UP1 ;  /* 0x0000000739077287 */ /* 0x000fe2000c800000 */
[----:B------:R-:W-:Y:S01]  /*6f70*/  UMOV UR5, UR9 ;  /* 0x0000000900057c82 */ /* 0x000fe20008000000 */
[----:B------:R-:W-:Y:S02]  /*6f80*/  UIMAD.WIDE.U32 UR8, UR4, UR40, URZ ;  /* 0x00000028040872a5 */ /* 0x000fe4000f8e00ff */
[----:B------:R-:W-:Y:S03]  /*6f90*/  USHF.R.U32.HI UR6, URZ, UR12, UR5 ;  /* 0x0000000cff067299 */ /* 0x000fe60008011605 */
[----:B------:R-:W-:Y:S01]  /*6fa0*/  UMOV UR5, UR11 ;  /* 0x0000000b00057c82 */ /* 0x000fe20008000000 */
[----:B------:R-:W-:Y:S02]  /*6fb0*/  UIMAD.WIDE.U32 UR10, UR7, UR40, URZ ;  /* 0x00000028070a72a5 */ /* 0x000fe4000f8e00ff */
[----:B------:R-:W-:Y:S02]  /*6fc0*/  USHF.R.U32.HI UR12, URZ, UR53, UR5 ;  /* 0x00000035ff0c7299 */ /* 0x000fe40008011605 */
[----:B------:R-:W-:Y:S01]  /*6fd0*/  USEL UR6, UR37, UR6, !UP0 ;  /* 0x0000000625067287 */ /* 0x000fe2000c000000 */
[----:B------:R-:W-:Y:S02]  /*6fe0*/  UMOV UR5, UR9 ;  /* 0x0000000900057c82 */ /* 0x000fe40008000000 */
[----:B------:R-:W-:Y:S01]  /*6ff0*/  UMOV UR10, UR11 ;  /* 0x0000000b000a7c82 */ /* 0x000fe20008000000 */
[----:B------:R-:W-:Y:S02]  /*7000*/  @UP2 USHF.R.U32.HI UR4, URZ, UR41, UR5 ;  /* 0x00000029ff042299 */ /* 0x000fe40008011605 */
[----:B------:R-:W-:Y:S02]  /*7010*/  @UP2 USHF.R.U32.HI UR7, URZ, UR41, UR10 ;  /* 0x00000029ff072299 */ /* 0x000fe4000801160a */
[----:B------:R-:W-:Y:S02]  /*7020*/  UIMAD UR4, UR45, UR4, URZ ;  /* 0x000000042d0472a4 */ /* 0x000fe4000f8e02ff */
        /* <DEDUP_REMOVED lines=8> */
[----:B------:R-:W-:Y:S02]  /*70b0*/  USEL UR11, UR6, UR4, !UP2 ;  /* 0x00000004060b7287 */ /* 0x000fe4000d000000 */
[----:B------:R-:W-:Y:S02]  /*70c0*/  UIADD3 UR8, UPT, UPT, -UR5, URZ, URZ ;  /* 0x000000ff05087290 */ /* 0x000fe4000fffe1ff */
[----:B------:R-:W-:Y:S01]  /*70d0*/  UIADD3 UR10, UPT, UPT, -UR11, URZ, URZ ;  /* 0x000000ff0b0a7290 */ /* 0x000fe2000fffe1ff */
[----:B------:R-:W-:Y:S01]  /*70e0*/  @!UP0 UMOV UR4, UR9 ;  /* 0x0000000900048c82 */ /* 0x000fe20008000000 */
[----:B------:R-:W-:Y:S02]  /*70f0*/  UIADD3 UR9, UPT, UPT, -UR6, URZ, URZ ;  /* 0x000000ff06097290 */ /* 0x000fe4000fffe1ff */
[----:B------:R-:W-:Y:S02]  /*7100*/  @!UP0 USHF.R.U32.HI UR4, URZ, UR41, UR4 ;  /* 0x00000029ff048299 */ /* 0x000fe40008011604 */
[----:B------:R-:W-:Y:S02]  /*7110*/  UIMAD UR10, UR45, UR10, UR6 ;  /* 0x0000000a2d0a72a4 */ /* 0x000fe4000f8e0206 */
[----:B------:R-:W-:Y:S04]  /*7120*/  @!UP0 USEL UR4, UR5, UR4, !UP2 ;  /* 0x0000000405048287 */ /* 0x000fe8000d000000 */
[----:B------:R-:W-:Y:S02]  /*7130*/  @!UP0 UIMAD UR10, UR7, UR10, UR4 ;  /* 0x0000000a070a82a4 */ /* 0x000fe4000f8e0204 */
[----:B------:R-:W-:Y:S02]  /*7140*/  @!UP0 UIADD3 UR11, UPT, UPT, UR11, -UR4, URZ ;  /* 0x800000040b0b8290 */ /* 0x000fe4000fffe0ff */
[----:B------:R-:W-:Y:S02]  /*7150*/  UIMAD UR7, UR42, UR8, UR38 ;  /* 0x000000082a0772a4 */ /* 0x000fe4000f8e0226 */
[----:B------:R-:W-:Y:S02]  /*7160*/  @!UP0 UIMAD UR6, UR11, UR45, UR5 ;  /* 0x0000002d0b0682a4 */ /* 0x000fe4000f8e0205 */
[----:B------:R-:W-:Y:S01]  /*7170*/  UIMAD UR4, UR54, UR9, UR37 ;  /* 0x00000009360472a4 */ /* 0x000fe2000f8e0225 */
[----:B------:R-:W-:Y:S02]  /*7180*/  @!UP0 UMOV UR5, UR10 ;  /* 0x0000000a00058c82 */ /* 0x000fe40008000000 */
[----:B------:R-:W-:Y:S02]  /*7190*/  UIMAD UR38, UR5, UR42, UR7 ;  /* 0x0000002a052672a4 */ /* 0x000fe4000f8e0207 */
[----:B------:R-:W-:Y:S11]  /*71a0*/  UIMAD UR37, UR6, UR54, UR4 ;  /* 0x00000036062572a4 */ /* 0x000ff6000f8e0204 */
[----:B------:R-:W-:Y:S01]  /*71b0*/  @!UPT UIADD3 URZ, UPT, UPT, URZ, URZ, URZ ;  /* 0x000000fffffff290 */ /* 0x000fe2000fffe0ff */
.L_x_132:
[----:B-1----:R-:W-:Y:S01]  /*71c0*/  UISETP.NE.AND UP0, UPT, UR39, 0x1, UPT ;  /* 0x000000012700788c */ /* 0x002fe2000bf05270 */
[----:B------:R-:W-:Y:S01]  /*71d0*/  IADD3 R93, PT, PT, R93, 0x1, RZ ;  /* 0x000000015d5d7810 */ /* 0x000fe20007ffe0ff */
[----:B------:R-:W-:Y:S02]  /*71e0*/  USHF.L.U32 UR50, UR20, 0x6, URZ ;  /* 0x0000000614327899 */ /* 0x000fe400080006ff */
[----:B------:R-:W-:Y:S07]  /*71f0*/  USHF.L.U32 UR49, UR32, 0x8, URZ ;  /* 0x0000000820317899 */ /* 0x000fee00080006ff */
[----:B------:R-:W1:Y:S01]  /*7200*/  @!UP0 LDCU.128 UR12, c[0x0][0xb10] ;  /* 0x00016200ff0c87ac */ /* 0x000e620008000c00 */
[----:B------:R-:W3:Y:S01]  /*7210*/  @!UP0 LDCU UR5, c[0x0][0xb0c] ;  /* 0x00016180ff0587ac */ /* 0x000ee20008000800 */
[----:B------:R-:W4:Y:S01]  /*7220*/  @!UP0 LDCU UR10, c[0x0][0xb20] ;  /* 0x00016400ff0a87ac */ /* 0x000f220008000800 */
[----:B-1----:R-:W-:Y:S02]  /*7230*/  UIMAD.WIDE.U32 UR8, UR38, UR12, URZ ;  /* 0x0000000c260872a5 */ /* 0x002fe4000f8e00ff */
[----:B------:R-:W-:Y:S02]  /*7240*/  UIMAD.WIDE.U32 UR6, UR37, UR15, URZ ;  /* 0x0000000f250672a5 */ /* 0x000fe4000f8e00ff */
[----:B------:R-:W-:Y:S03]  /*7250*/  @!UP0 UISETP.NE.AND UP1, UPT, UR14, 0x1, UPT ;  /* 0x000000010e00888c */ /* 0x000fe6000bf25270 */
[----:B------:R-:W-:Y:S01]  /*7260*/  @!UP0 UMOV UR4, UR9 ;  /* 0x0000000900048c82 */ /* 0x000fe20008000000 */
[----:B---3--:R-:W-:Y:S02]  /*7270*/  @!UP0 UISETP.NE.AND UP2, UPT, UR5, 0x1, UPT ;  /* 0x000000010500888c */ /* 0x008fe4000bf45270 */
[----:B------:R-:W-:Y:S01]  /*7280*/  @!UP0 USHF.R.U32.HI UR4, URZ, UR13, UR4 ;  /* 0x0000000dff048299 */ /* 0x000fe20008011604 */
[----:B------:R-:W-:Y:S02]  /*7290*/  @!UP0 UMOV UR6, UR7 ;  /* 0x0000000700068c82 */ /* 0x000fe40008000000 */
[----:B----4-:R-:W-:Y:S02]  /*72a0*/  @!UP0 USHF.R.U32.HI UR6, URZ, UR10, UR6 ;  /* 0x0000000aff068299 */ /* 0x010fe40008011606 */
[----:B------:R-:W-:Y:S02]  /*72b0*/  @!UP0 USEL UR7, UR38, UR4, !UP2 ;  /* 0x0000000426078287 */ /* 0x000fe4000d000000 */
[----:B------:R-:W-:Y:S04]  /*72c0*/  @!UP0 USEL UR6, UR37, UR6, !UP1 ;  /* 0x0000000625068287 */ /* 0x000fe8000c800000 */
[----:B------:R-:W-:Y:S02]  /*72d0*/  @!UP0 UIADD3 UR4, UPT, UPT, -UR7, UR6, URZ ;  /* 0x0000000607048290 */ /* 0x000fe4000fffe1ff */
[----:B------:R-:W-:Y:S02]  /*72e0*/  @!UP0 UIADD3 UR6, UPT, UPT, UR7, -UR6, URZ ;  /* 0x8000000607068290 */ /* 0x000fe4000fffe0ff */
[----:B------:R-:W-:Y:S02]  /*72f0*/  @!UP0 UIMAD UR38, UR4, UR5, UR38 ;  /* 0x00000005042682a4 */ /* 0x000fe4000f8e0226 */
[----:B------:R-:W-:Y:S02]  /*7300*/  @!UP0 UIMAD UR37, UR6, UR14, UR37 ;  /* 0x0000000e062582a4 */ /* 0x000fe4000f8e0225 */
[----:B------:R-:W-:Y:S09]  /*7310*/  ULOP3.LUT UP0, URZ, UR63, 0x90, URZ, 0xc0, !UPT ;  /* 0x000000903fff7892 */ /* 0x000ff2000f80c0ff */
[----:B------:R-:W-:Y:S05]  /*7320*/  BRA.U !UP0, `(.L_x_133) ;  /* 0x0000000108407547 */ /* 0x000fea000b800000 */
[----:B------:R-:W1:Y:S01]  /*7330*/  LDCU.64 UR8, c[0x4][0x88] ;  /* 0x01001100ff0877ac */ /* 0x000e620008000a00 */
[----:B------:R-:W-:Y:S01]  /*7340*/  MOV R3, 0x0 ;  /* 0x0000000000037802 */ /* 0x000fe20000000f00 */
[----:B------:R-:W-:Y:S02]  /*7350*/  HFMA2 R12, -RZ, RZ, 0, 5.9604644775390625e-08 ;  /* 0x00000001ff0c7431 */ /* 0x000fe400000001ff */
[----:B------:R-:W-:Y:S02]  /*7360*/  IMAD.MOV.U32 R8, RZ, RZ, 0x70 ;  /* 0x00000070ff087424 */ /* 0x000fe400078e00ff */
[----:B------:R-:W-:Y:S01]  /*7370*/  IMAD.MOV.U32 R13, RZ, RZ, RZ ;  /* 0x000000ffff0d7224 */ /* 0x000fe200078e00ff */
[----:B------:R-:W3:Y:S01]  /*7380*/  LDCU.64 UR6, c[0x4][0x90] ;  /* 0x01001200ff0677ac */ /* 0x000ee20008000a00 */
[----:B------:R-:W4:Y:S01]  /*7390*/  LDC.64 R2, c[0x4][R3] ;  /* 0x0100000003027b82 */ /* 0x000f220000000a00 */
[----:B------:R-:W2:Y:S01]  /*73a0*/  LDCU.64 UR4, c[0x4][0x8] ;  /* 0x01000100ff0477ac */ /* 0x000ea20008000a00 */
[----:B-1----:R-:W-:Y:S01]  /*73b0*/  MOV R5, UR9 ;  /* 0x0000000900057c02 */ /* 0x002fe20008000f00 */
[----:B------:R-:W-:Y:S01]  /*73c0*/  IMAD.U32 R4, RZ, RZ, UR8 ;  /* 0x00000008ff047e24 */ /* 0x000fe2000f8e00ff */
[----:B---3--:R-:W-:Y:S01]  /*73d0*/  MOV R7, UR7 ;  /* 0x0000000700077c02 */ /* 0x008fe20008000f00 */
[----:B------:R-:W-:Y:S01]  /*73e0*/  IMAD.U32 R6, RZ, RZ, UR6 ;  /* 0x00000006ff067e24 */ /* 0x000fe2000f8e00ff */
[----:B--2---:R-:W-:Y:S01]  /*73f0*/  MOV R11, UR5 ;  /* 0x00000005000b7c02 */ /* 0x004fe20008000f00 */
[----:B------:R-:W-:Y:S02]  /*7400*/  IMAD.U32 R10, RZ, RZ, UR4 ;  /* 0x00000004ff0a7e24 */ /* 0x000fe4000f8e00ff */
[----:B------:R-:W-:Y:S07]  /*7410*/  LEPC R20, `(.L_x_133) ;  /* 0x000000001014794e */ /* 0x000fee0000000000 */
[----:B----45:R-:W-:Y:S05]  /*7420*/  CALL.ABS.NOINC R2 ;  /* 0x0000000002007343 */ /* 0x030fea0003c00000 */
.L_x_133:
[----:B------:R-:W-:Y:S01]  /*7430*/  LOP3.LUT P0, RZ, R98, 0x90, RZ, 0xc0, !PT ;  /* 0x0000009062ff7812 */ /* 0x000fe2000780c0ff */
[----:B------:R-:W-:Y:S11]  /*7440*/  BSSY.RECONVERGENT B6, `(.L_x_134) ;  /* 0x0000013000067945 */ /* 0x000ff60003800200 */
[----:B------:R-:W-:Y:S01]  /*7450*/  @!UPT UIADD3 URZ, UPT, UPT, URZ, URZ, URZ ;  /* 0x000000fffffff290 */ /* 0x000fe2000fffe0ff */
[----:B------:R-:W-:Y:S05]  /*7460*/  @!P0 BRA `(.L_x_135) ;  /* 0x0000000000408947 */ /* 0x000fea0003800000 */
        /* <DEDUP_REMOVED lines=16> */
.L_x_135:
[----:B------:R-:W-:Y:S05]  /*7570*/  BSYNC.RECONVERGENT B6 ;  /* 0x0000000000067941 */ /* 0x000fea0003800200 */
.L_x_134:
[----:B------:R-:W-:Y:S02]  /*7580*/  ISETP.NE.U32.AND P0, PT, RZ, UR46, PT ;  /* 0x0000002eff007c0c */ /* 0x000fe4000bf05070 */
[C---:B------:R-:W-:Y:S02]  /*7590*/  ISETP.NE.U32.AND P4, PT, R86.reuse, RZ, PT ;  /* 0x000000ff5600720c */ /* 0x040fe40003f85070 */
[----:B------:R-:W-:Y:S02]  /*75a0*/  ISETP.NE.U32.AND P1, PT, R86, RZ, PT ;  /* 0x000000ff5600720c */ /* 0x000fe40003f25070 */
[----:B------:R-:W-:Y:S02]  /*75b0*/  ISETP.NE.AND.EX P0, PT, RZ, UR47, PT, P0 ;  /* 0x0000002fff007c0c */ /* 0x000fe4000bf05300 */
[C---:B------:R-:W-:Y:S02]  /*75c0*/  ISETP.NE.AND.EX P4, PT, R87.reuse, RZ, PT, P4 ;  /* 0x000000ff5700720c */ /* 0x040fe40003f85340 */
[----:B------:R-:W-:Y:S02]  /*75d0*/  ISETP.NE.AND.EX P1, PT, R87, RZ, P0, P1 ;  /* 0x000000ff5700720c */ /* 0x000fe40000725310 */
[----:B------:R-:W-:Y:S02]  /*75e0*/  ISETP.NE.U32.AND P5, PT, R82, RZ, PT ;  /* 0x000000ff5200720c */ /* 0x000fe40003fa5070 */
[----:B------:R-:W-:Y:S02]  /*75f0*/  ISETP.NE.U32.AND P2, PT, RZ, UR46, PT ;  /* 0x0000002eff007c0c */ /* 0x000fe4000bf45070 */
[----:B------:R-:W-:Y:S02]  /*7600*/  PLOP3.LUT P0, PT, PT, PT, PT, 0x8, 0x80 ;  /* 0x000000000080781c */ /* 0x000fe40003f0e170 */
[----:B------:R-:W-:Y:S02]  /*7610*/  ISETP.NE.AND.EX P5, PT, R83, RZ, PT, P5 ;  /* 0x000000ff5300720c */ /* 0x000fe40003fa5350 */
[----:B------:R-:W-:Y:S03]  /*7620*/  ISETP.NE.AND.EX P2, PT, RZ, UR47, PT, P2 ;  /* 0x0000002fff007c0c */ /* 0x000fe6000bf45320 */
[----:B------:R-:W-:Y:S01]  /*7630*/  @!P1 PLOP3.LUT P0, PT, P4, PT, PT, 0x80, 0x8 ;  /* 0x000000000008981c */ /* 0x000fe2000270f070 */
[----:B------:R-:W-:Y:S01]  /*7640*/  @!UPT UIADD3 URZ, UPT, UPT, URZ, URZ, URZ ;  /* 0x000000fffffff290 */ /* 0x000fe2000fffe0ff */
[----:B------:R-:W-:Y:S11]  /*7650*/  @!P4 BRA `(.L_x_136) ;  /* 0x000000000030c947 */ /* 0x000ff60003800000 */
[----:B------:R-:W-:Y:S01]  /*7660*/  ISETP.NE.U32.AND P3, PT, R84, RZ, PT ;  /* 0x000000ff5400720c */ /* 0x000fe20003f65070 */
[----:B------:R-:W1:Y:S01]  /*7670*/  LDCU.64 UR4, c[0x0][0x358] ;  /* 0x00006b00ff0477ac */ /* 0x000e620008000a00 */
[----:B------:R-:W-:Y:S02]  /*7680*/  IMAD.MOV.U32 R90, RZ, RZ, 0x1 ;  /* 0x00000001ff5a7424 */ /* 0x000fe400078e00ff */
[----:B------:R-:W-:Y:S11]  /*7690*/  ISETP.NE.AND.EX P3, PT, R85, RZ, PT, P3 ;  /* 0x000000ff5500720c */ /* 0x000ff60003f65330 */
[----:B------:R-:W-:Y:S02]  /*76a0*/  @!UPT UIADD3 URZ, UPT, UPT, URZ, URZ, URZ ;  /* 0x000000fffffff290 */ /* 0x000fe4000fffe0ff */
[----:B------:R-:W3:Y:S01]  /*76b0*/  @P3 LDC.64 R2, c[0x0][0x888] ;  /* 0x00022200ff023b82 */ /* 0x000ee20000000a00 */
[----:B--2---:R-:W-:Y:S04]  /*76c0*/  @P3 IMAD R0, R86, UR36, RZ ;  /* 0x0000002456003c24 */ /* 0x004fe8000f8e02ff */
[----:B---3--:R-:W-:Y:S04]  /*76d0*/  @P3 IMAD.WIDE R2, R0, 0x4, R2 ;  /* 0x0000000400023825 */ /* 0x008fe800078e0202 */
[----:B------:R-:W-:Y:S01]  /*76e0*/  HFMA2 R0, -RZ, RZ, 0, 5.9604644775390625e-08 ;  /* 0x00000001ff007431 */ /* 0x000fe200000001ff */
[----:B-1---5:R1:W5:Y:S04]  /*76f0*/  @P3 LDG.E R41, desc[UR4][R2.64] ;  /* 0x0000000402293981 */ /* 0x022368000c1e1900 */
[----:B------:R-:W-:Y:S01]  /*7700*/  @!P3 PRMT R90, R0, 0x7610, R90 ;  /* 0x00007610005ab816 */ /* 0x000fe2000000005a */
[----:B-1----:R-:W3:Y:S06]  /*7710*/  @!P3 LDC R41, c[0x0][0x880] ;  /* 0x00022000ff29bb82 */ /* 0x002eec0000000800 */
.L_x_136:
[----:B------:R-:W-:Y:S05]  /*7720*/  @!P5 BRA `(.L_x_137) ;  /* 0x000000000024d947 */ /* 0x000fea0003800000 */
[----:B------:R-:W-:Y:S01]  /*7730*/  ISETP.NE.U32.AND P3, PT, R80, RZ, PT ;  /* 0x000000ff5000720c */ /* 0x000fe20003f65070 */
[----:B------:R-:W1:Y:S03]  /*7740*/  LDCU.64 UR4, c[0x0][0x358] ;  /* 0x00006b00ff0477ac */ /* 0x000e660008000a00 */
[----:B------:R-:W-:Y:S11]  /*7750*/  ISETP.NE.AND.EX P3, PT, R81, RZ, PT, P3 ;  /* 0x000000ff5100720c */ /* 0x000ff60003f65330 */
[----:B------:R-:W-:Y:S02]  /*7760*/  @!UPT UIADD3 URZ, UPT, UPT, URZ, URZ, URZ ;  /* 0x000000fffffff290 */ /* 0x000fe4000fffe0ff */
[----:B------:R-:W4:Y:S01]  /*7770*/  @P3 LDC.64 R2, c[0x0][0x8a8] ;  /* 0x00022a00ff023b82 */ /* 0x000f220000000a00 */
[----:B--2---:R-:W-:Y:S04]  /*7780*/  @P3 IMAD R0, R82, UR36, RZ ;  /* 0x0000002452003c24 */ /* 0x004fe8000f8e02ff */
[----:B----4-:R-:W-:Y:S05]  /*7790*/  @P3 IMAD.WIDE R2, R0, 0x4, R2 ;  /* 0x0000000400023825 */ /* 0x010fea00078e0202 */
[----:B-1---5:R1:W5:Y:S02]  /*77a0*/  @P3 LDG.E R38, desc[UR4][R2.64] ;  /* 0x0000000402263981 */ /* 0x022364000c1e1900 */
[----:B-1----:R-:W4:Y:S02]  /*77b0*/  @!P3 LDC R38, c[0x0][0x8a0] ;  /* 0x00022800ff26bb82 */ /* 0x002f240000000800 */
.L_x_137:
[----:B---3-5:R-:W-:Y:S01]  /*77c0*/  FSETP.NEU.AND P3, PT, R41, RZ, PT ;  /* 0x000000ff2900720b */ /* 0x028fe20003f6d000 */
[----:B------:R-:W-:Y:S01]  /*77d0*/  BSSY B1, `(.L_x_138) ;  /* 0x0000040000017945 */ /* 0x000fe20003800000 */
[----:B------:R-:W-:Y:S01]  /*77e0*/  SEL R3, RZ, 0xffffffff, P2 ;  /* 0xffffffffff037807 */ /* 0x000fe20001000000 */
[----:B------:R-:W-:Y:S01]  /*77f0*/  IMAD.MOV.U32 R71, RZ, RZ, 0x1 ;  /* 0x00000001ff477424 */ /* 0x000fe200078e00ff */
[----:B--2---:R-:W-:Y:S01]  /*7800*/  @!P1 SEL R0, RZ, 0xffffffff, P3 ;  /* 0xffffffffff009807 */ /* 0x004fe20001800000 */
[----:B------:R-:W-:Y:S01]  /*7810*/  IMAD R39, R36, 0x80, R37 ;  /* 0x0000008024277824 */ /* 0x000fe200078e0225 */
[----:B------:R-:W-:Y:S02]  /*7820*/  LOP3.LUT P2, RZ, R90, 0xff, RZ, 0xc0, !PT ;  /* 0x000000ff5aff7812 */ /* 0x000fe4000784c0ff */
[----:B------:R-:W-:Y:S02]  /*7830*/  CS2R R78, SRZ ;  /* 0x00000000004e7805 */ /* 0x000fe4000001ff00 */
[----:B------:R-:W-:Y:S02]  /*7840*/  LEA R5, R95, UR43, 0x3 ;  /* 0x0000002b5f057c11 */ /* 0x000fe4000f8e18ff */
[----:B------:R-:W-:Y:S02]  /*7850*/  CS2R R76, SRZ ;  /* 0x00000000004c7805 */ /* 0x000fe4000001ff00 */
[----:B------:R-:W-:Y:S02]  /*7860*/  @P0 SEL R0, R3, R0, !P2 ;  /* 0x0000000003000207 */ /* 0x000fe40005000000 */
[----:B------:R-:W-:Y:S02]  /*7870*/  CS2R R74, SRZ ;  /* 0x00000000004a7805 */ /* 0x000fe4000001ff00 */
[----:B------:R-:W-:Y:S02]  /*7880*/  LEA R92, R36, UR43, 0x3 ;  /* 0x0000002b245c7c11 */ /* 0x000fe4000f8e18ff */
[----:B------:R-:W-:Y:S02]  /*7890*/  CS2R R72, SRZ ;  /* 0x0000000000487805 */ /* 0x000fe4000001ff00 */
[----:B------:R-:W-:Y:S02]  /*78a0*/  @!P1 LOP3.LUT R0, R0, 0x1, RZ, 0xc0, !PT ;  /* 0x0000000100009812 */ /* 0x000fe400078ec0ff */
[----:B------:R-:W-:Y:S02]  /*78b0*/  SHF.L.U32 R7, R97, 0x1f, RZ ;  /* 0x0000001f61077819 */ /* 0x000fe400000006ff */
[----:B------:R-:W-:Y:S02]  /*78c0*/  ISETP.NE.U32.OR P6, PT, R0, 0x1, P1 ;  /* 0x000000010000780c */ /* 0x000fe40000fc5470 */
[----:B------:R-:W-:Y:S02]  /*78d0*/  SEL R0, RZ, 0xffffffff, P3 ;  /* 0xffffffffff007807 */ /* 0x000fe40001800000 */
[----:B------:R-:W-:Y:S02]  /*78e0*/  P2R R103, PR, RZ, 0x40 ;  /* 0x00000040ff677803 */ /* 0x000fe40000000000 */
[----:B------:R-:W-:Y:S04]  /*78f0*/  @P4 SEL R0, R3, R0, !P2 ;  /* 0x0000000003004207 */ /* 0x000fe80005000000 */
[----:B------:R-:W-:Y:S03]  /*7900*/  LOP3.LUT R0, R0, 0x1, RZ, 0xc0, !PT ;  /* 0x0000000100007812 */ /* 0x000fe600078ec0ff */
[----:B------:R-:W-:Y:S02]  /*7910*/  @P6 SHF.L.U32 R2, R94, 0x1f, RZ ;  /* 0x0000001f5e026819 */ /* 0x000fe400000006ff */
[----:B------:R-:W-:Y:S02]  /*7920*/  ISETP.NE.U32.AND P5, PT, R0, 0x1, PT ;  /* 0x000000010000780c */ /* 0x000fe40003fa5070 */
[----:B------:R-:W1:Y:S02]  /*7930*/  @P6 SYNCS.PHASECHK.TRANS64.TRYWAIT P1, [R5+URZ+0x210], R2 ;  /* 0x00021002050065a7 */ /* 0x000e6400080211ff */
[----:B------:R-:W-:Y:S01]  /*7940*/  P2R R101, PR, RZ, 0x20 ;  /* 0x00000020ff657803 */ /* 0x000fe20000000000 */
[----:B------:R2:W3:Y:S01]  /*7950*/  SYNCS.PHASECHK.TRANS64.TRYWAIT P0, [R92+URZ+0x280], R7 ;  /* 0x000280075c0075a7 */ /* 0x0004e200080011ff */
[----:B-1----:R-:W-:Y:S01]  /*7960*/  @P6 SEL R71, RZ, 0x1, !P1 ;  /* 0x00000001ff476807 */ /* 0x002fe20004800000 */
[----:B--2---:R-:W-:Y:S06]  /*7970*/  @!P6 BRA `(.L_x_139) ;  /* 0x000000000094e947 */ /* 0x004fec0003800000 */
[----:B------:R-:W-:Y:S01]  /*7980*/  @P5 IMAD R4, R95, 0x1000, R88 ;  /* 0x000010005f045824 */ /* 0x000fe200078e0258 */
[----:B------:R-:W-:Y:S01]  /*7990*/  LOP3.LUT P6, RZ, R89, 0x80, RZ, 0xc0, !PT ;  /* 0x0000008059ff7812 */ /* 0x000fe200078cc0ff */
[----:B------:R-:W1:Y:S01]  /*79a0*/  S2R R0, SR_CgaCtaId ;  /* 0x0000000000007919 */ /* 0x000e620000008800 */
[----:B------:R-:W-:Y:S01]  /*79b0*/  ISETP.NE.AND P2, PT, R71, RZ, PT ;  /* 0x000000ff4700720c */ /* 0x000fe20003f45270 */
[----:B------:R-:W-:Y:S01]  /*79c0*/  @P5 VIADD R3, R4, UR43 ;  /* 0x0000002b04035c36 */ /* 0x000fe20008000000 */
[----:B------:R-:W-:Y:S01]  /*79d0*/  PLOP3.LUT P1, PT, PT, PT, PT, 0x8, 0x80 ;  /* 0x000000000080781c */ /* 0x000fe20003f2e170 */
[----:B------:R-:W-:Y:S01]  /*79e0*/  BSSY B0, `(.L_x_140) ;  /* 0x000000d000007945 */ /* 0x000fe20003800000 */
[----:B------:R-:W-:Y:S01]  /*79f0*/  @P5 PLOP3.LUT P1, PT, P6, PT, PT, 0x80, 0x8 ;  /* 0x000000000008581c */ /* 0x000fe2000372f070 */
[C---:B------:R-:W-:Y:S01]  /*7a00*/  @P5 VIADD R2, R3.reuse, 0x400 ;  /* 0x0000040003025836 */ /* 0x040fe20000000000 */
[----:B------:R-:W-:Y:S01]  /*7a10*/  CS2R R74, SRZ ;  /* 0x00000000004a7805 */ /* 0x000fe2000001ff00 */
[----:B------:R-:W-:Y:S01]  /*7a20*/  @P5 VIADD R3, R3, 0x410 ;  /* 0x0000041003035836 */ /* 0x000fe20000000000 */
[----:B------:R-:W-:Y:S02]  /*7a30*/  CS2R R72, SRZ ;  /* 0x0000000000487805 */ /* 0x000fe4000001ff00 */
[----:B------:R-:W-:Y:S02]  /*7a40*/  CS2R R78, SRZ ;  /* 0x00000000004e7805 */ /* 0x000fe4000001ff00 */
[----:B------:R-:W-:Y:S05]  /*7a50*/  CS2R R76, SRZ ;  /* 0x00000000004c7805 */ /* 0x000fea000001ff00 */
[----:B------:R-:W-:Y:S01]  /*7a60*/  @P1 VIADD R3, R2, 0xfffffff0 ;  /* 0xfffffff002031836 */ /* 0x000fe20000000000 */
[----:B------:R-:W-:Y:S06]  /*7a70*/  @P2 BRA `(.L_x_141) ;  /* 0x00000000000c2947 */ /* 0x000fec0003800000 */
[----:B------:R-:W-:Y:S04]  /*7a80*/  SHF.L.U32 R2, R94, 0x1f, RZ ;  /* 0x0000001f5e027819 */ /* 0x000fe800000006ff */
[----:B------:R-:W2:Y:S02]  /*7a90*/  SYNCS.PHASECHK.TRANS64.TRYWAIT P1, [R5+URZ+0x210], R2 ;  /* 0x00021002050075a7 */ /* 0x000ea400080211ff */
[----:B--2---:R-:W-:Y:S05]  /*7aa0*/  @!P1 BRA `(.L_x_142) ;  /* 0x0000004c00449947 */ /* 0x004fea0003800000 */
.L_x_141:
[----:B------:R-:W-:Y:S05]  /*7ab0*/  BSYNC B0 ;  /* 0x0000000000007941 */ /* 0x000fea0003800000 */
.L_x_140:
[----:B------:R-:W-:Y:S01]  /*7ac0*/  ISETP.NE.AND P1, PT, R101, RZ, PT ;  /* 0x000000ff6500720c */ /* 0x000fe20003f25270 */
[----:B--2---:R-:W-:Y:S02]  /*7ad0*/  VIADD R5, R5, 0x230 ;  /* 0x0000023005057836 */ /* 0x004fe40000000000 */
[----:B------:R-:W-:Y:S03]  /*7ae0*/  VIADD R95, R95, 0x1 ;  /* 0x000000015f5f7836 */ /* 0x000fe60000000000 */
[----:B-1----:R-:W-:Y:S07]  /*7af0*/  PRMT R0, R0, 0x654, R5 ;  /* 0x0000065400007816 */ /* 0x002fee0000000005 */
[----:B------:R1:W2:Y:S04]  /*7b00*/  @P1 LDS.128 R72, [R4+UR43+0x400] ;  /* 0x0004002b04481984 */ /* 0x0002a80008000c00 */
[----:B------:R1:W1:Y:S01]  /*7b10*/  @P1 LDS.128 R76, [R3] ;  /* 0x00000000034c1984 */ /* 0x0002620000000c00 */
[C---:B------:R-:W-:Y:S01]  /*7b20*/  ISETP.NE.AND P1, PT, R95.reuse, 0x4, PT ;  /* 0x000000045f00780c */ /* 0x040fe20003f25270 */
[----:B------:R-:W-:Y:S01]  /*7b30*/  @!PT LDS RZ, [RZ] ;  /* 0x00000000fffff984 */ /* 0x000fe20000000800 */
[----:B------:R-:W-:Y:S01]  /*7b40*/  @!PT LDS RZ, [RZ] ;  /* 0x00000000fffff984 */ /* 0x000fe20000000800 */
[----:B------:R-:W-:Y:S01]  /*7b50*/  @!PT LDS RZ, [RZ] ;  /* 0x00000000fffff984 */ /* 0x000fe20000000800 */
[----:B------:R-:W-:Y:S01]  /*7b60*/  @!PT LDS RZ, [RZ] ;  /* 0x00000000fffff984 */ /* 0x000fe20000000800 */
[----:B------:R5:W-:Y:S06]  /*7b70*/  MEMBAR.ALL.CTA ;  /* 0x0000000000007992 */ /* 0x000bec0000008000 */
[----:B-----5:R-:W5:Y:S01]  /*7b80*/  FENCE.VIEW.ASYNC.S ;  /* 0x00000000000073c6 */ /* 0x020f620000000000 */
[----:B------:R-:W-:Y:S02]  /*7b90*/  SEL R5, RZ, 0x1, P1 ;  /* 0x00000001ff057807 */ /* 0x000fe40000800000 */
[----:B------:R-:W-:Y:S02]  /*7ba0*/  SEL R95, R95, RZ, P1 ;  /* 0x000000ff5f5f7207 */ /* 0x000fe40000800000 */
[----:B------:R-:W-:Y:S01]  /*7bb0*/  LOP3.LUT R94, R94, R5, RZ, 0x3c, !PT ;  /* 0x000000055e5e7212 */ /* 0x000fe200078e3cff */
[----:B-----5:R1:W-:Y:S06]  /*7bc0*/  SYNCS.ARRIVE.TRANS64.RED.A1T0 RZ, [R0+URZ], RZ ;  /* 0x000000ff00ff79a7 */ /* 0x0203ec00081004ff */
.L_x_139:
[----:B------:R-:W-:Y:S05]  /*7bd0*/  BSYNC B1 ;  /* 0x0000000000017941 */ /* 0x000fea0003800000 */
.L_x_138:
[----:B-1----:R-:W-:Y:S04]  /*7be0*/  SHF.R.U32.HI R0, RZ, 0x15, R39 ;  /* 0x00000015ff007819 */ /* 0x002fe80000011627 */
[----:B------:R-:W-:Y:S01]  /*7bf0*/  LOP3.LUT P1, RZ, R0, 0x3, R91, 0x48, !PT ;  /* 0x0000000300ff7812 */ /* 0x000fe2000782485b */
[----:B------:R-:W-:Y:S01]  /*7c00*/  @!UPT UIADD3 URZ, UPT, UPT, URZ, URZ, URZ ;  /* 0x000000fffffff290 */ /* 0x000fe2000fffe0ff */
[----:B---3--:R-:W-:Y:S11]  /*7c10*/  @P0 BRA `(.L_x_143) ;  /* 0x0000000000080947 */ /* 0x008ff60003800000 */
[----:B------:R-:W1:Y:S02]  /*7c20*/  SYNCS.PHASECHK.TRANS64.TRYWAIT P0, [R92+URZ+0x280], R7 ;  /* 0x000280075c0075a7 */ /* 0x000e6400080011ff */
[----:B-1----:R-:W-:Y:S05]  /*7c30*/  @!P0 BRA `(.L_x_144) ;  /* 0x0000004800f48947 */ /* 0x002fea0003800000 */
.L_x_143:
[----:B------:R-:W-:Y:S05]  /*7c40*/  @!P1 BRA `(.L_x_145) ;  /* 0x0000000000409947 */ /* 0x000fea0003800000 */
[----:B------:R-:W3:Y:S01]  /*7c50*/  LDCU.64 UR8, c[0x4][0x78] ;  /* 0x01000f00ff0877ac */ /* 0x000ee20008000a00 */
[----:B------:R-:W-:Y:S01]  /*7c60*/  MOV R3, 0x0 ;  /* 0x0000000000037802 */ /* 0x000fe20000000f00 */
[----:B------:R-:W-:Y:S02]  /*7c70*/  HFMA2 R12, -RZ, RZ, 0, 5.9604644775390625e-08 ;  /* 0x00000001ff0c7431 */ /* 0x000fe400000001ff */
[----:B------:R-:W-:Y:S02]  /*7c80*/  IMAD.MOV.U32 R8, RZ, RZ, 0x192 ;  /* 0x00000192ff087424 */ /* 0x000fe400078e00ff */
[----:B------:R-:W-:Y:S01]  /*7c90*/  IMAD.MOV.U32 R13, RZ, RZ, RZ ;  /* 0x000000ffff0d7224 */ /* 0x000fe200078e00ff */
[----:B------:R-:W1:Y:S01]  /*7ca0*/  LDCU.64 UR6, c[0x4][0x80] ;  /* 0x01001000ff0677ac */ /* 0x000e620008000a00 */
[----:B------:R-:W2:Y:S01]  /*7cb0*/  LDC.64 R2, c[0x4][R3] ;  /* 0x0100000003027b82 */ /* 0x000ea20000000a00 */
[----:B------:R-:W5:Y:S01]  /*7cc0*/  LDCU.64 UR4, c[0x4][0x18] ;  /* 0x01000300ff0477ac */ /* 0x000f620008000a00 */
[----:B---3--:R-:W-:Y:S01]  /*7cd0*/  MOV R5, UR9 ;  /* 0x0000000900057c02 */ /* 0x008fe20008000f00 */
[----:B------:R-:W-:Y:S01]  /*7ce0*/  IMAD.U32 R4, RZ, RZ, UR8 ;  /* 0x00000008ff047e24 */ /* 0x000fe2000f8e00ff */
[----:B-1----:R-:W-:Y:S01]  /*7cf0*/  MOV R7, UR7 ;  /* 0x0000000700077c02 */ /* 0x002fe20008000f00 */
[----:B------:R-:W-:Y:S01]  /*7d00*/  IMAD.U32 R6, RZ, RZ, UR6 ;  /* 0x00000006ff067e24 */ /* 0x000fe2000f8e00ff */
[----:B-----5:R-:W-:Y:S01]  /*7d10*/  MOV R11, UR5 ;  /* 0x00000005000b7c02 */ /* 0x020fe20008000f00 */
[----:B------:R-:W-:Y:S02]  /*7d20*/  IMAD.U32 R10, RZ, RZ, UR4 ;  /* 0x00000004ff0a7e24 */ /* 0x000fe4000f8e00ff */
[----:B------:R-:W-:Y:S07]  /*7d30*/  LEPC R20, `(.L_x_145) ;  /* 0x000000001014794e */ /* 0x000fee0000000000 */
[----:B--2-4-:R-:W-:Y:S05]  /*7d40*/  CALL.ABS.NOINC R2 ;  /* 0x0000000002007343 */ /* 0x014fea0003c00000 */
.L_x_145:
[-C--:B--2---:R-:W-:Y:S01]  /*7d50*/  F2FP.F16.E5M2.UNPACK_B R42, R72.reuse ;  /* 0x00000048ff2a723e */ /* 0x084fe200020004ff */
[----:B------:R-:W-:Y:S05]  /*7d60*/  WARPSYNC.ALL ;  /* 0x0000000000007948 */ /* 0x000fea0003800000 */
[----:B------:R-:W-:Y:S01]  /*7d70*/  R2UR UR4, R39 ;  /* 0x00000000270472ca */ /* 0x000fe200000e0000 */
[--C-:B------:R-:W-:Y:S01]  /*7d80*/  HADD2.F32 R40, -RZ, R42.reuse.H0_H0 ;  /* 0x2000002aff287230 */ /* 0x100fe20000004100 */
[----:B------:R-:W-:Y:S01]  /*7d90*/  F2FP.F16.E5M2.UNPACK_B R43, R72.H1 ;  /* 0x00000048ff2b723e */ /* 0x000fe200030004ff */
[----:B------:R-:W-:Y:S01]  /*7da0*/  HADD2.F32 R42, -RZ, R42.H1_H1 ;  /* 0x3000002aff2a7230 */ /* 0x000fe20000004100 */
[-C--:B------:R-:W-:Y:S01]  /*7db0*/  F2FP.F16.E5M2.UNPACK_B R45, R73.reuse ;  /* 0x00000049ff2d723e */ /* 0x080fe200020004ff */
[----:B------:R-:W-:Y:S01]  /*7dc0*/  BSSY.RECONVERGENT B0, `(.L_x_146) ;  /* 0x000009e000007945 */ /* 0x000fe20003800200 */
[----:B------:R-:W-:Y:S01]  /*7dd0*/  F2FP.F16.E5M2.UNPACK_B R47, R73.H1 ;  /* 0x00000049ff2f723e */ /* 0x000fe200030004ff */
[--C-:B------:R-:W-:Y:S01]  /*7de0*/  HADD2.F32 R44, -RZ, R43.reuse.H0_H0 ;  /* 0x2000002bff2c7230 */ /* 0x100fe20000004100 */
[-C--:B------:R-:W-:Y:S01]  /*7df0*/  F2FP.F16.E5M2.UNPACK_B R49, R74.reuse ;  /* 0x0000004aff31723e */ /* 0x080fe200020004ff */
[----:B------:R-:W-:Y:S01]  /*7e00*/  HADD2.F32 R46, -RZ, R43.H1_H1 ;  /* 0x3000002bff2e7230 */ /* 0x000fe20000004100 */
[----:B------:R-:W-:Y:S01]  /*7e10*/  F2FP.F16.E5M2.UNPACK_B R51, R74.H1 ;  /* 0x0000004aff33723e */ /* 0x000fe200030004ff */
[--C-:B------:R-:W-:Y:S01]  /*7e20*/  HADD2.F32 R43, -RZ, R45.reuse.H0_H0 ;  /* 0x2000002dff2b7230 */ /* 0x100fe20000004100 */
[-C--:B------:R-:W-:Y:S01]  /*7e30*/  F2FP.F16.E5M2.UNPACK_B R53, R75.reuse ;  /* 0x0000004bff35723e */ /* 0x080fe200020004ff */
[----:B-1----:R-:W4:Y:S01]  /*7e40*/  LDTM.x32 R4, tmem[UR4] ;  /* 0x00000004000479ee */ /* 0x002f2200082c0000 */
[----:B------:R-:W-:Y:S01]  /*7e50*/  F2FP.F16.E5M2.UNPACK_B R55, R75.H1 ;  /* 0x0000004bff37723e */ /* 0x000fe200030004ff */
[----:B------:R-:W-:Y:S01]  /*7e60*/  HADD2.F32 R48, -RZ, R45.H1_H1 ;  /* 0x3000002dff307230 */ /* 0x000fe20000004100 */
[-C--:B------:R-:W-:Y:S01]  /*7e70*/  F2FP.F16.E5M2.UNPACK_B R57, R76.reuse ;  /* 0x0000004cff39723e */ /* 0x080fe200020004ff */
[----:B------:R-:W-:Y:S01]  /*7e80*/  HADD2.F32 R52, -RZ, R49.H1_H1 ;  /* 0x30000031ff347230 */ /* 0x000fe20000004100 */
[----:B------:R-:W-:Y:S01]  /*7e90*/  IADD3 R113, PT, PT, R88, UR43, RZ ;  /* 0x0000002b58717c10 */ /* 0x000fe2000fffe0ff */
[----:B------:R-:W-:Y:S01]  /*7ea0*/  HADD2.F32 R56, -RZ, R53.H1_H1 ;  /* 0x30000035ff387230 */ /* 0x000fe20000004100 */
[----:B------:R-:W-:Y:S01]  /*7eb0*/  MOV R102, 0x10 ;  /* 0x0000001000667802 */ /* 0x000fe20000000f00 */
[----:B------:R-:W-:Y:S01]  /*7ec0*/  HADD2.F32 R60, -RZ, R57.H1_H1 ;  /* 0x30000039ff3c7230 */ /* 0x000fe20000004100 */
[----:B------:R-:W-:Y:S01]  /*7ed0*/  LOP3.LUT P5, RZ, R89, 0x80, RZ, 0xc0, !PT ;  /* 0x0000008059ff7812 */ /* 0x000fe200078ac0ff */
[--C-:B------:R-:W-:Y:S01]  /*7ee0*/  HADD2.F32 R45, -RZ, R47.reuse.H0_H0 ;  /* 0x2000002fff2d7230 */ /* 0x100fe20000004100 */
[----:B------:R-:W-:Y:S01]  /*7ef0*/  F2FP.F16.E5M2.UNPACK_B R59, R76.H1 ;  /* 0x0000004cff3b723e */ /* 0x000fe200030004ff */
[----:B------:R-:W-:Y:S01]  /*7f00*/  HADD2.F32 R50, -RZ, R47.H1_H1 ;  /* 0x3000002fff327230 */ /* 0x000fe20000004100 */
[----:B------:R-:W-:Y:S01]  /*7f10*/  SEL R102, R102, 0xfffffff0, !P5 ;  /* 0xfffffff066667807 */ /* 0x000fe20006800000 */
[----:B------:R-:W-:Y:S01]  /*7f20*/  HADD2.F32 R47, -RZ, R49.H0_H0 ;  /* 0x20000031ff2f7230 */ /* 0x000fe20000004100 */
[-C--:B------:R-:W-:Y:S01]  /*7f30*/  F2FP.F16.E5M2.UNPACK_B R61, R77.reuse ;  /* 0x0000004dff3d723e */ /* 0x080fe200020004ff */
[--C-:B------:R-:W-:Y:S01]  /*7f40*/  HADD2.F32 R49, -RZ, R51.reuse.H0_H0 ;  /* 0x20000033ff317230 */ /* 0x100fe20000004100 */
[----:B------:R-:W-:Y:S01]  /*7f50*/  IADD3 R100, PT, PT, R113, R102, RZ ;  /* 0x0000006671647210 */ /* 0x000fe20007ffe0ff */
[----:B------:R-:W-:Y:S01]  /*7f60*/  HADD2.F32 R54, -RZ, R51.H1_H1 ;  /* 0x30000033ff367230 */ /* 0x000fe20000004100 */
[----:B------:R-:W-:Y:S01]  /*7f70*/  F2FP.F16.E5M2.UNPACK_B R63, R77.H1 ;  /* 0x0000004dff3f723e */ /* 0x000fe200030004ff */
[----:B------:R-:W-:Y:S01]  /*7f80*/  HADD2.F32 R51, -RZ, R53.H0_H0 ;  /* 0x20000035ff337230 */ /* 0x000fe20000004100 */
[-C--:B------:R-:W-:Y:S01]  /*7f90*/  F2FP.F16.E5M2.UNPACK_B R65, R78.reuse ;  /* 0x0000004eff41723e */ /* 0x080fe200020004ff */
[----:B------:R-:W-:Y:S01]  /*7fa0*/  HADD2.F32 R64, -RZ, R61.H1_H1 ;  /* 0x3000003dff407230 */ /* 0x000fe20000004100 */
[----:B------:R-:W-:Y:S01]  /*7fb0*/  F2FP.F16.E5M2.UNPACK_B R67, R78.H1 ;  /* 0x0000004eff43723e */ /* 0x000fe200030004ff */
[C---:B----4-:R-:W-:Y:S01]  /*7fc0*/  FMUL R0, R38.reuse, R4 ;  /* 0x0000000426007220 */ /* 0x050fe20000400000 */
[C---:B------:R-:W-:Y:S01]  /*7fd0*/  FMUL R2, R38.reuse, R5 ;  /* 0x0000000526027220 */ /* 0x040fe20000400000 */
[C---:B------:R-:W-:Y:S01]  /*7fe0*/  FMUL R4, R38.reuse, R8 ;  /* 0x0000000826047220 */ /* 0x040fe20000400000 */
[C---:B------:R-:W-:Y:S01]  /*7ff0*/  FMUL R5, R38.reuse, R9 ;  /* 0x0000000926057220 */ /* 0x040fe20000400000 */
[C---:B------:R-:W-:Y:S01]  /*8000*/  FFMA R0, R41.reuse, R40, R0 ;  /* 0x0000002829007223 */ /* 0x040fe20000000000 */
[C---:B------:R-:W-:Y:S01]  /*8010*/  FFMA R2, R41.reuse, R42, R2 ;  /* 0x0000002a29027223 */ /* 0x040fe20000000002 */
[C---:B------:R-:W-:Y:S01]  /*8020*/  FMUL R8, R38.reuse, R12 ;  /* 0x0000000c26087220 */ /* 0x040fe20000400000 */
[C---:B------:R-:W-:Y:S01]  /*8030*/  FMUL R9, R38.reuse, R13 ;  /* 0x0000000d26097220 */ /* 0x040fe20000400000 */
[C---:B------:R-:W-:Y:S01]  /*8040*/  FMUL R12, R38.reuse, R16 ;  /* 0x00000010260c7220 */ /* 0x040fe20000400000 */
[C---:B------:R-:W-:Y:S01]  /*8050*/  FMUL R13, R38.reuse, R17 ;  /* 0x00000011260d7220 */ /* 0x040fe20000400000 */
[C---:B------:R-:W-:Y:S01]  /*8060*/  FMUL R16, R38.reuse, R20 ;  /* 0x0000001426107220 */ /* 0x040fe20000400000 */
[C---:B------:R-:W-:Y:S01]  /*8070*/  FMUL R17, R38.reuse, R21 ;  /* 0x0000001526117220 */ /* 0x040fe20000400000 */
[C---:B------:R-:W-:Y:S01]  /*8080*/  FMUL R20, R38.reuse, R24 ;  /* 0x0000001826147220 */ /* 0x040fe20000400000 */
[C---:B------:R-:W-:Y:S01]  /*8090*/  FMUL R21, R38.reuse, R25 ;  /* 0x0000001926157220 */ /* 0x040fe20000400000 */
[----:B------:R-:W-:Y:S02]  /*80a0*/  HADD2.F32 R68, -RZ, R65.H1_H1 ;  /* 0x30000041ff447230 */ /* 0x000fe40000004100 */
[C---:B------:R-:W-:Y:S01]  /*80b0*/  FMUL R24, R38.reuse, R28 ;  /* 0x0000001c26187220 */ /* 0x040fe20000400000 */
[C---:B------:R-:W-:Y:S01]  /*80c0*/  FMUL R25, R38.reuse, R29 ;  /* 0x0000001d26197220 */ /* 0x040fe20000400000 */
[C---:B------:R-:W-:Y:S01]  /*80d0*/  FMUL R28, R38.reuse, R32 ;  /* 0x00000020261c7220 */ /* 0x040fe20000400000 */
[C---:B------:R-:W-:Y:S01]  /*80e0*/  FMUL R29, R38.reuse, R33 ;  /* 0x00000021261d7220 */ /* 0x040fe20000400000 */
[C---:B------:R-:W-:Y:S01]  /*80f0*/  FMUL R3, R38.reuse, R6 ;  /* 0x0000000626037220 */ /* 0x040fe20000400000 */
[C---:B------:R-:W-:Y:S01]  /*8100*/  FMUL R7, R38.reuse, R7 ;  /* 0x0000000726077220 */ /* 0x040fe20000400000 */
[C---:B------:R-:W-:Y:S01]  /*8110*/  FMUL R6, R38.reuse, R10 ;  /* 0x0000000a26067220 */ /* 0x040fe20000400000 */
[-C--:B------:R-:W-:Y:S01]  /*8120*/  F2FP.F16.E5M2.UNPACK_B R40, R79.reuse ;  /* 0x0000004fff28723e */ /* 0x080fe200020004ff */
[C---:B------:R-:W-:Y:S01]  /*8130*/  FFMA R3, R41.reuse, R44, R3 ;  /* 0x0000002c29037223 */ /* 0x040fe20000000003 */
[C---:B------:R-:W-:Y:S01]  /*8140*/  FFMA R7, R41.reuse, R46, R7 ;  /* 0x0000002e29077223 */ /* 0x040fe20000000007 */
[----:B------:R-:W-:Y:S01]  /*8150*/  F2FP.F16.E5M2.UNPACK_B R42, R79.H1 ;  /* 0x0000004fff2a723e */ /* 0x000fe200030004ff */
[C---:B------:R-:W-:Y:S01]  /*8160*/  FFMA R4, R41.reuse, R43, R4 ;  /* 0x0000002b29047223 */ /* 0x040fe20000000004 */
[----:B------:R-:W-:Y:S01]  /*8170*/  FFMA R5, R41, R48, R5 ;  /* 0x0000003029057223 */ /* 0x000fe20000000005 */
[----:B------:R-:W-:Y:S01]  /*8180*/  ISETP.NE.AND P0, PT, R99, RZ, PT ;  /* 0x000000ff6300720c */ /* 0x000fe20003f05270 */
[----:B------:R-:W-:Y:S01]  /*8190*/  FFMA R6, R41, R45, R6 ;  /* 0x0000002d29067223 */ /* 0x000fe20000000006 */
[----:B------:R-:W-:Y:S01]  /*81a0*/  F2FP.SATFINITE.E5M2.F32.PACK_AB_MERGE_C R105, R7, R3, RZ ;  /* 0x000000030769723e */ /* 0x000fe200048060ff */
[C---:B------:R-:W-:Y:S01]  /*81b0*/  FMUL R11, R38.reuse, R11 ;  /* 0x0000000b260b7220 */ /* 0x040fe20000400000 */
[C---:B------:R-:W-:Y:S01]  /*81c0*/  FMUL R10, R38.reuse, R14 ;  /* 0x0000000e260a7220 */ /* 0x040fe20000400000 */
[----:B------:R-:W-:Y:S01]  /*81d0*/  FMUL R15, R38, R15 ;  /* 0x0000000f260f7220 */ /* 0x000fe20000400000 */
[----:B------:R-:W-:Y:S01]  /*81e0*/  F2FP.SATFINITE.E5M2.F32.PACK_AB_MERGE_C R104, R2, R0, R105 ;  /* 0x000000000268723e */ /* 0x000fe20004806069 */
[C---:B------:R-:W-:Y:S01]  /*81f0*/  FFMA R11, R41.reuse, R50, R11 ;  /* 0x00000032290b7223 */ /* 0x040fe2000000000b */
[----:B------:R-:W-:Y:S01]  /*8200*/  FFMA R8, R41, R47, R8 ;  /* 0x0000002f29087223 */ /* 0x000fe20000000008 */
[----:B------:R-:W-:Y:S01]  /*8210*/  ISETP.NE.AND P6, PT, R103, RZ, PT ;  /* 0x000000ff6700720c */ /* 0x000fe20003fc5270 */
[----:B------:R-:W-:Y:S01]  /*8220*/  FFMA R9, R41, R52, R9 ;  /* 0x0000003429097223 */ /* 0x000fe20000000009 */
[--C-:B------:R-:W-:Y:S01]  /*8230*/  HADD2.F32 R53, -RZ, R55.reuse.H0_H0 ;  /* 0x20000037ff357230 */ /* 0x100fe20000004100 */
[----:B------:R-:W-:Y:S01]  /*8240*/  F2FP.SATFINITE.E5M2.F32.PACK_AB_MERGE_C R105, R11, R6, RZ ;  /* 0x000000060b69723e */ /* 0x000fe200048060ff */
[C---:B------:R-:W-:Y:S01]  /*8250*/  FFMA R10, R41.reuse, R49, R10 ;  /* 0x00000031290a7223 */ /* 0x040fe2000000000a */
[C---:B------:R-:W-:Y:S01]  /*8260*/  FFMA R15, R41.reuse, R54, R15 ;  /* 0x00000036290f7223 */ /* 0x040fe2000000000f */
[----:B------:R-:W-:Y:S01]  /*8270*/  FFMA R12, R41, R51, R12 ;  /* 0x00000033290c7223 */ /* 0x000fe2000000000c */
[----:B------:R-:W-:Y:S01]  /*8280*/  F2FP.SATFINITE.E5M2.F32.PACK_AB_MERGE_C R105, R5, R4, R105 ;  /* 0x000000040569723e */ /* 0x000fe20004806069 */
[----:B------:R-:W-:Y:S01]  /*8290*/  FFMA R13, R41, R56, R13 ;  /* 0x00000038290d7223 */ /* 0x000fe2000000000d */
[----:B------:R-:W-:Y:S01]  /*82a0*/  HADD2.F32 R58, -RZ, R55.H1_H1 ;  /* 0x30000037ff3a7230 */ /* 0x000fe20000004100 */
[----:B------:R-:W-:Y:S01]  /*82b0*/  F2FP.SATFINITE.E5M2.F32.PACK_AB_MERGE_C R106, R15, R10, RZ ;  /* 0x0000000a0f6a723e */ /* 0x000fe200048060ff */
[----:B------:R-:W-:Y:S02]  /*82c0*/  HADD2.F32 R55, -RZ, R57.H0_H0 ;  /* 0x20000039ff377230 */ /* 0x000fe40000004100 */
[C---:B------:R-:W-:Y:S01]  /*82d0*/  FMUL R14, R38.reuse, R18 ;  /* 0x00000012260e7220 */ /* 0x040fe20000400000 */
[C---:B------:R-:W-:Y:S01]  /*82e0*/  FMUL R19, R38.reuse, R19 ;  /* 0x0000001326137220 */ /* 0x040fe20000400000 */
[--C-:B------:R-:W-:Y:S02]  /*82f0*/  HADD2.F32 R57, -RZ, R59.reuse.H0_H0 ;  /* 0x2000003bff397230 */ /* 0x100fe40000004100 */
[C---:B------:R-:W-:Y:S01]  /*8300*/  FMUL R18, R38.reuse, R22 ;  /* 0x0000001626127220 */ /* 0x040fe20000400000 */
[C---:B------:R-:W-:Y:S01]  /*8310*/  FFMA R14, R41.reuse, R53, R14 ;  /* 0x00000035290e7223 */ /* 0x040fe2000000000e */
[----:B------:R-:W-:Y:S02]  /*8320*/  HADD2.F32 R62, -RZ, R59.H1_H1 ;  /* 0x3000003bff3e7230 */ /* 0x000fe40000004100 */
[C---:B------:R-:W-:Y:S01]  /*8330*/  FFMA R19, R41.reuse, R58, R19 ;  /* 0x0000003a29137223 */ /* 0x040fe20000000013 */
[----:B------:R-:W-:Y:S02]  /*8340*/  HADD2.F32 R59, -RZ, R61.H0_H0 ;  /* 0x2000003dff3b7230 */ /* 0x000fe40000004100 */
[C---:B------:R-:W-:Y:S01]  /*8350*/  FMUL R23, R38.reuse, R23 ;  /* 0x0000001726177220 */ /* 0x040fe20000400000 */
[C---:B------:R-:W-:Y:S01]  /*8360*/  FFMA R16, R41.reuse, R55, R16 ;  /* 0x0000003729107223 */ /* 0x040fe20000000010 */
[C---:B------:R-:W-:Y:S01]  /*8370*/  FFMA R17, R41.reuse, R60, R17 ;  /* 0x0000003c29117223 */ /* 0x040fe20000000011 */
[--C-:B------:R-:W-:Y:S02]  /*8380*/  HADD2.F32 R61, -RZ, R63.reuse.H0_H0 ;  /* 0x2000003fff3d7230 */ /* 0x100fe40000004100 */
[C---:B------:R-:W-:Y:S01]  /*8390*/  FFMA R18, R41.reuse, R57, R18 ;  /* 0x0000003929127223 */ /* 0x040fe20000000012 */
[----:B------:R-:W-:Y:S02]  /*83a0*/  HADD2.F32 R66, -RZ, R63.H1_H1 ;  /* 0x3000003fff427230 */ /* 0x000fe40000004100 */
[C---:B------:R-:W-:Y:S01]  /*83b0*/  FMUL R22, R38.reuse, R26 ;  /* 0x0000001a26167220 */ /* 0x040fe20000400000 */
[----:B------:R-:W-:Y:S02]  /*83c0*/  HADD2.F32 R63, -RZ, R65.H0_H0 ;  /* 0x20000041ff3f7230 */ /* 0x000fe40000004100 */
[C---:B------:R-:W-:Y:S01]  /*83d0*/  FFMA R23, R41.reuse, R62, R23 ;  /* 0x0000003e29177223 */ /* 0x040fe20000000017 */
[C---:B------:R-:W-:Y:S01]  /*83e0*/  FMUL R27, R38.reuse, R27 ;  /* 0x0000001b261b7220 */ /* 0x040fe20000400000 */
[C---:B------:R-:W-:Y:S01]  /*83f0*/  FFMA R20, R41.reuse, R59, R20 ;  /* 0x0000003b29147223 */ /* 0x040fe20000000014 */
[C---:B------:R-:W-:Y:S01]  /*8400*/  FFMA R21, R41.reuse, R64, R21 ;  /* 0x0000004029157223 */ /* 0x040fe20000000015 */
[--C-:B------:R-:W-:Y:S02]  /*8410*/  HADD2.F32 R65, -RZ, R67.reuse.H0_H0 ;  /* 0x20000043ff417230 */ /* 0x100fe40000004100 */
[C---:B------:R-:W-:Y:S01]  /*8420*/  FFMA R22, R41.reuse, R61, R22 ;  /* 0x0000003d29167223 */ /* 0x040fe20000000016 */
[----:B------:R-:W-:Y:S02]  /*8430*/  HADD2.F32 R70, -RZ, R67.H1_H1 ;  /* 0x30000043ff467230 */ /* 0x000fe40000004100 */
[C---:B------:R-:W-:Y:S01]  /*8440*/  FMUL R26, R38.reuse, R30 ;  /* 0x0000001e261a7220 */ /* 0x040fe20000400000 */
[--C-:B------:R-:W-:Y:S02]  /*8450*/  HADD2.F32 R67, -RZ, R40.reuse.H0_H0 ;  /* 0x20000028ff437230 */ /* 0x100fe40000004100 */
[C---:B------:R-:W-:Y:S01]  /*8460*/  FFMA R27, R41.reuse, R66, R27 ;  /* 0x00000042291b7223 */ /* 0x040fe2000000001b */
[C---:B------:R-:W-:Y:S01]  /*8470*/  FMUL R31, R38.reuse, R31 ;  /* 0x0000001f261f7220 */ /* 0x040fe20000400000 */
[C---:B------:R-:W-:Y:S01]  /*8480*/  FFMA R24, R41.reuse, R63, R24 ;  /* 0x0000003f29187223 */ /* 0x040fe20000000018 */
[----:B------:R-:W-:Y:S02]  /*8490*/  HADD2.F32 R40, -RZ, R40.H1_H1 ;  /* 0x30000028ff287230 */ /* 0x000fe40000004100 */
[C---:B------:R-:W-:Y:S01]  /*84a0*/  FFMA R25, R41.reuse, R68, R25 ;  /* 0x0000004429197223 */ /* 0x040fe20000000019 */
[--C-:B------:R-:W-:Y:S02]  /*84b0*/  HADD2.F32 R69, -RZ, R42.reuse.H0_H0 ;  /* 0x2000002aff457230 */ /* 0x100fe40000004100 */
[C---:B------:R-:W-:Y:S01]  /*84c0*/  FFMA R26, R41.reuse, R65, R26 ;  /* 0x00000041291a7223 */ /* 0x040fe2000000001a */
[----:B------:R-:W-:Y:S02]  /*84d0*/  HADD2.F32 R42, -RZ, R42.H1_H1 ;  /* 0x3000002aff2a7230 */ /* 0x000fe40000004100 */
[C---:B------:R-:W-:Y:S01]  /*84e0*/  FMUL R30, R38.reuse, R34 ;  /* 0x00000022261e7220 */ /* 0x040fe20000400000 */
[----:B------:R-:W-:Y:S01]  /*84f0*/  FFMA R31, R41, R70, R31 ;  /* 0x00000046291f7223 */ /* 0x000fe2000000001f */
[----:B------:R-:W-:Y:S01]  /*8500*/  FMUL R35, R38, R35 ;  /* 0x0000002326237220 */ /* 0x000fe20000400000 */
[----:B------:R-:W-:Y:S01]  /*8510*/  F2FP.SATFINITE.E5M2.F32.PACK_AB_MERGE_C R107, R19, R14, RZ ;  /* 0x0000000e136b723e */ /* 0x000fe200048060ff */
[C---:B------:R-:W-:Y:S01]  /*8520*/  FFMA R28, R41.reuse, R67, R28 ;  /* 0x00000043291c7223 */ /* 0x040fe2000000001c */
[C---:B------:R-:W-:Y:S01]  /*8530*/  FFMA R29, R41.reuse, R40, R29 ;  /* 0x00000028291d7223 */ /* 0x040fe2000000001d */
[C---:B------:R-:W-:Y:S01]  /*8540*/  FFMA R30, R41.reuse, R69, R30 ;  /* 0x00000045291e7223 */ /* 0x040fe2000000001e */
[----:B------:R-:W-:Y:S01]  /*8550*/  FFMA R35, R41, R42, R35 ;  /* 0x0000002a29237223 */ /* 0x000fe20000000023 */
[----:B------:R-:W-:Y:S02]  /*8560*/  F2FP.SATFINITE.E5M2.F32.PACK_AB_MERGE_C R106, R9, R8, R106 ;  /* 0x00000008096a723e */ /* 0x000fe4000480606a */
[----:B------:R-:W-:Y:S02]  /*8570*/  F2FP.SATFINITE.E5M2.F32.PACK_AB_MERGE_C R107, R13, R12, R107 ;  /* 0x0000000c0d6b723e */ /* 0x000fe4000480606b */
[----:B------:R-:W-:Y:S02]  /*8580*/  F2FP.SATFINITE.E5M2.F32.PACK_AB_MERGE_C R108, R23, R18, RZ ;  /* 0x00000012176c723e */ /* 0x000fe400048060ff */
[----:B------:R-:W-:Y:S01]  /*8590*/  F2FP.SATFINITE.E5M2.F32.PACK_AB_MERGE_C R109, R27, R22, RZ ;  /* 0x000000161b6d723e */ /* 0x000fe200048060ff */
[----:B------:R1:W-:Y:S01]  /*85a0*/  STS.128 [R88+UR43+0x4400], R104 ;  /* 0x0044006858007988 */ /* 0x0003e20008000c2b */
[----:B------:R-:W-:Y:S02]  /*85b0*/  F2FP.SATFINITE.E5M2.F32.PACK_AB_MERGE_C R112, R31, R26, RZ ;  /* 0x0000001a1f70723e */ /* 0x000fe400048060ff */
[----:B------:R-:W-:Y:S02]  /*85c0*/  F2FP.SATFINITE.E5M2.F32.PACK_AB_MERGE_C R114, R35, R30, RZ ;  /* 0x0000001e2372723e */ /* 0x000fe400048060ff */
[----:B------:R-:W-:Y:S02]  /*85d0*/  F2FP.SATFINITE.E5M2.F32.PACK_AB_MERGE_C R108, R17, R16, R108 ;  /* 0x00000010116c723e */ /* 0x000fe4000480606c */
[----:B------:R-:W-:Y:S02]  /*85e0*/  F2FP.SATFINITE.E5M2.F32.PACK_AB_MERGE_C R109, R21, R20, R109 ;  /* 0x00000014156d723e */ /* 0x000fe4000480606d */
[----:B------:R-:W-:Y:S02]  /*85f0*/  F2FP.SATFINITE.E5M2.F32.PACK_AB_MERGE_C R110, R25, R24, R112 ;  /* 0x00000018196e723e */ /* 0x000fe40004806070 */
[----:B------:R-:W-:Y:S02]  /*8600*/  F2FP.SATFINITE.E5M2.F32.PACK_AB_MERGE_C R111, R29, R28, R114 ;  /* 0x0000001c1d6f723e */ /* 0x000fe40004806072 */
[----:B------:R-:W-:Y:S02]  /*8610*/  LEA R112, R95, UR43, 0x3 ;  /* 0x0000002b5f707c11 */ /* 0x000fe4000f8e18ff */
[----:B------:R-:W-:Y:S01]  /*8620*/  @P6 SHF.L.U32 R113, R94, 0x1f, RZ ;  /* 0x0000001f5e716819 */ /* 0x000fe200000006ff */
[----:B------:R1:W-:Y:S01]  /*8630*/  STS.128 [R100+0x4400], R108 ;  /* 0x0044006c64007388 */ /* 0x0003e20000000c00 */
[----:B------:R-:W-:Y:S01]  /*8640*/  @!PT LDS RZ, [RZ] ;  /* 0x00000000fffff984 */ /* 0x000fe20000000800 */
[----:B------:R-:W-:Y:S01]  /*8650*/  @!PT LDS RZ, [RZ] ;  /* 0x00000000fffff984 */ /* 0x000fe20000000800 */
[----:B------:R-:W-:Y:S01]  /*8660*/  @!PT LDS RZ, [RZ] ;  /* 0x00000000fffff984 */ /* 0x000fe20000000800 */
[----:B------:R-:W-:Y:S01]  /*8670*/  @!PT LDS RZ, [RZ] ;  /* 0x00000000fffff984 */ /* 0x000fe20000000800 */
[----:B------:R2:W-:Y:S07]  /*8680*/  MEMBAR.ALL.CTA ;  /* 0x0000000000007992 */ /* 0x0005ee0000008000 */
[----:B--2---:R-:W2:Y:S02]  /*8690*/  FENCE.VIEW.ASYNC.S ;  /* 0x00000000000073c6 */ /* 0x004ea40000000000 */
[----:B--2---:R-:W-:Y:S06]  /*86a0*/  BAR.SYNC.DEFER_BLOCKING 0x1, 0x80 ;  /* 0x0042000000007b1d */ /* 0x004fec0000010000 */
[----:B------:R-:W-:Y:S05]  /*86b0*/  @P0 BRA `(.L_x_147) ;  /* 0x0000000000380947 */ /* 0x000fea0003800000 */
[----:B------:R-:W-:Y:S01]  /*86c0*/  UIADD3 UR4, UPT, UPT, UR43, 0x4400, URZ ;  /* 0x000044002b047890 */ /* 0x000fe2000fffe0ff */
[----:B------:R-:W-:Y:S01]  /*86d0*/  UMOV UR51, UR36 ;  /* 0x0000002400337c82 */ /* 0x000fe20008000000 */
[----:B------:R-:W-:Y:S02]  /*86e0*/  UIADD3 UR9, UPT, UPT, UR49, 0x80, URZ ;  /* 0x0000008031097890 */ /* 0x000fe4000fffe0ff */
[----:B------:R-:W-:Y:S02]  /*86f0*/  UIADD3 UR8, UPT, UPT, UR43, 0x4c00, URZ ;  /* 0x00004c002b087890 */ /* 0x000fe4000fffe0ff */
[----:B------:R-:W-:Y:S01]  /*8700*/  MOV R98, UR4 ;  /* 0x0000000400627c02 */ /* 0x000fe20008000f00 */
[----:B------:R-:W-:Y:S01]  /*8710*/  UIADD3 UR4, UP0, UPT, UR60, 0x680, URZ ;  /* 0x000006803c047890 */ /* 0x000fe2000ff1e0ff */
[----:B------:R-:W-:Y:S02]  /*8720*/  UMOV UR10, UR50 ;  /* 0x00000032000a7c82 */ /* 0x000fe40008000000 */
[----:B------:R-:W-:Y:S01]  /*8730*/  R2UR UR48, R98 ;  /* 0x00000000623072ca */ /* 0x000fe200000e0000 */
[----:B------:R-:W-:Y:S01]  /*8740*/  UIADD3.X UR5, UPT, UPT, URZ, UR61, URZ, UP0, !UPT ;  /* 0x0000003dff057290 */ /* 0x000fe200087fe4ff */
[----:B------:R-:W-:Y:S11]  /*8750*/  UMOV UR11, UR36 ;  /* 0x00000024000b7c82 */ /* 0x000ff60008000000 */
[----:B------:R2:W-:Y:S01]  /*8760*/  UTMASTG.3D [UR48], [UR4] ;  /* 0x00000030040073b5 */ /* 0x0005e20008010000 */
[----:B------:R2:W-:Y:S01]  /*8770*/  UTMASTG.3D [UR8], [UR4] ;  /* 0x00000008040073b5 */ /* 0x0005e20008010000 */
[----:B------:R0:W-:Y:S01]  /*8780*/  UTMACMDFLUSH ;  /* 0x00000000000079b7 */ /* 0x0001e20000000000 */
[----:B--2---:R-:W-:Y:S04]  /*8790*/  DEPBAR.LE SB0, 0x1 ;  /* 0x000080400000791a */ /* 0x004fe80000000000 */
.L_x_147:
[----:B------:R-:W-:Y:S05]  /*87a0*/  BSYNC.RECONVERGENT B0 ;  /* 0x0000000000007941 */ /* 0x000fea0003800200 */
.L_x_146:
[----:B------:R-:W-:Y:S06]  /*87b0*/  BAR.SYNC.DEFER_BLOCKING 0x1, 0x80 ;  /* 0x0042000000007b1d */ /* 0x000fec0000010000 */
[----:B------:R-:W2:Y:S01]  /*87c0*/  @P6 SYNCS.PHASECHK.TRANS64.TRYWAIT P0, [R112+URZ+0x210], R113 ;  /* 0x00021071700065a7 */ /* 0x000ea200080011ff */
[----:B------:R-:W-:Y:S01]  /*87d0*/  BSSY B1, `(.L_x_148) ;  /* 0x0000020000017945 */ /* 0x000fe20003800000 */
[----:B--2---:R-:W-:Y:S03]  /*87e0*/  @P6 SEL R71, RZ, 0x1, !P0 ;  /* 0x00000001ff476807 */ /* 0x004fe60004000000 */
[----:B------:R-:W-:Y:S05]  /*87f0*/  @!P6 BRA `(.L_x_149) ;  /* 0x000000000074e947 */ /* 0x000fea0003800000 */
[----:B------:R-:W-:Y:S01]  /*8800*/  ISETP.NE.AND P1, PT, R101, RZ, PT ;  /* 0x000000ff6500720c */ /* 0x000fe20003f25270 */
[----:B------:R-:W2:Y:S01]  /*8810*/  S2R R0, SR_CgaCtaId ;  /* 0x0000000000007919 */ /* 0x000ea20000008800 */
[----:B------:R-:W-:Y:S01]  /*8820*/  ISETP.NE.AND P0, PT, R71, RZ, PT ;  /* 0x000000ff4700720c */ /* 0x000fe20003f05270 */
[----:B------:R-:W-:Y:S10]  /*8830*/  BSSY B0, `(.L_x_150) ;  /* 0x0000008000007945 */ /* 0x000ff40003800000 */
[----:B------:R-:W-:Y:S05]  /*8840*/  @P1 IMAD R2, R95, 0x1000, R88 ;  /* 0x000010005f021824 */ /* 0x000fea00078e0258 */
[----:B------:R-:W-:Y:S05]  /*8850*/  @P1 IADD3 R3, PT, PT, R2, UR43, RZ ;  /* 0x0000002b02031c10 */ /* 0x000fea000fffe0ff */
[----:B------:R-:W-:Y:S01]  /*8860*/  @P1 IMAD.IADD R4, R3, 0x1, R102 ;  /* 0x0000000103041824 */ /* 0x000fe200078e0266 */
[----:B------:R-:W-:Y:S06]  /*8870*/  @P0 BRA `(.L_x_151) ;  /* 0x00000000000c0947 */ /* 0x000fec0003800000 */
[----:B------:R-:W-:Y:S04]  /*8880*/  SHF.L.U32 R3, R94, 0x1f, RZ ;  /* 0x0000001f5e037819 */ /* 0x000fe800000006ff */
[----:B------:R-:W3:Y:S02]  /*8890*/  SYNCS.PHASECHK.TRANS64.TRYWAIT P0, [R112+URZ+0x210], R3 ;  /* 0x00021003700075a7 */ /* 0x000ee400080011ff */
[----:B---3--:R-:W-:Y:S05]  /*88a0*/  @!P0 BRA `(.L_x_152) ;  /* 0x0000003c00ec8947 */ /* 0x008fea0003800000 */
.L_x_151:
[----:B------:R-:W-:Y:S05]  /*88b0*/  BSYNC B0 ;  /* 0x0000000000007941 */ /* 0x000fea0003800000 */
.L_x_150:
[----:B------:R-:W-:Y:S01]  /*88c0*/  ISETP.NE.AND P0, PT, R101, RZ, PT ;  /* 0x000000ff6500720c */ /* 0x000fe20003f05270 */
[----:B---3--:R-:W-:Y:S02]  /*88d0*/  VIADD R3, R112, 0x230 ;  /* 0x0000023070037836 */ /* 0x008fe40000000000 */
[----:B------:R-:W-:Y:S03]  /*88e0*/  VIADD R95, R95, 0x1 ;  /* 0x000000015f5f7836 */ /* 0x000fe60000000000 */
[----:B--2---:R-:W-:Y:S07]  /*88f0*/  PRMT R0, R0, 0x654, R3 ;  /* 0x0000065400007816 */ /* 0x004fee0000000003 */
[----:B------:R2:W3:Y:S04]  /*8900*/  @P0 LDS.128 R72, [R2+UR43+0x400] ;  /* 0x0004002b02480984 */ /* 0x0004e80008000c00 */
[----:B------:R2:W4:Y:S01]  /*8910*/  @P0 LDS.128 R76, [R4+0x400] ;  /* 0x00040000044c0984 */ /* 0x0005220000000c00 */
        /* <DEDUP_REMOVED lines=11> */
.L_x_149:
[----:B------:R-:W-:Y:S05]  /*89d0*/  BSYNC B1 ;  /* 0x0000000000017941 */ /* 0x000fea0003800000 */
.L_x_148:
[----:B--2---:R-:W-:Y:S05]  /*89e0*/  VIADD R0, R39, 0x20 ;  /* 0x0000002027007836 */ /* 0x004fea0000000000 */
[----:B------:R-:W-:Y:S04]  /*89f0*/  SHF.R.U32.HI R0, RZ, 0x15, R0 ;  /* 0x00000015ff007819 */ /* 0x000fe80000011600 */
[----:B------:R-:W-:Y:S11]  /*8a00*/  LOP3.LUT P0, RZ, R0, 0x3, R91, 0x48, !PT ;  /* 0x0000000300ff7812 */ /* 0x000ff6000780485b */
[----:B------:R-:W-:Y:S02]  /*8a10*/  @!UPT UIADD3 URZ, UPT, UPT, URZ, URZ, URZ ;  /* 0x000000fffffff290 */ /* 0x000fe4000fffe0ff */
[----:B------:R-:W-:Y:S05]  /*8a20*/  @!P0 BRA `(.L_x_153) ;  /* 0x0000000000408947 */ /* 0x000fea0003800000 */
[----:B------:R-:W2:Y:S01]  /*8a30*/  LDCU.64 UR8, c[0x4][0x78] ;  /* 0x01000f00ff0877ac */ /* 0x000ea20008000a00 */
[----:B------:R-:W-:Y:S01]  /*8a40*/  MOV R3, 0x0 ;  /* 0x0000000000037802 */ /* 0x000fe20000000f00 */
[----:B------:R-:W-:Y:S02]  /*8a50*/  HFMA2 R12, -RZ, RZ, 0, 5.9604644775390625e-08 ;  /* 0x00000001ff0c7431 */ /* 0x000fe400000001ff */
[----:B------:R-:W-:Y:S02]  /*8a60*/  IMAD.MOV.U32 R8, RZ, RZ, 0x192 ;  /* 0x00000192ff087424 */ /* 0x000fe400078e00ff */
[----:B------:R-:W-:Y:S01]  /*8a70*/  IMAD.MOV.U32 R13, RZ, RZ, RZ ;  /* 0x000000ffff0d7224 */ /* 0x000fe200078e00ff */
[----:B------:R-:W5:Y:S01]  /*8a80*/  LDCU.64 UR6, c[0x4][0x80] ;  /* 0x01001000ff0677ac */ /* 0x000f620008000a00 */
[----:B------:R-:W1:Y:S01]  /*8a90*/  LDC.64 R2, c[0x4][R3] ;  /* 0x0100000003027b82 */ /* 0x000e620000000a00 */
[----:B------:R-:W3:Y:S01]  /*8aa0*/  LDCU.64 UR4, c[0x4][0x18] ;  /* 0x01000300ff0477ac */ /* 0x000ee20008000a00 */
[----:B--2---:R-:W-:Y:S01]  /*8ab0*/  MOV R5, UR9 ;  /* 0x0000000900057c02 */ /* 0x004fe20008000f00 */
[----:B------:R-:W-:Y:S01]  /*8ac0*/  IMAD.U32 R4, RZ, RZ, UR8 ;  /* 0x00000008ff047e24 */ /* 0x000fe2000f8e00ff */
[----:B-----5:R-:W-:Y:S01]  /*8ad0*/  MOV R7, UR7 ;  /* 0x0000000700077c02 */ /* 0x020fe20008000f00 */
[----:B------:R-:W-:Y:S01]  /*8ae0*/  IMAD.U32 R6, RZ, RZ, UR6 ;  /* 0x00000006ff067e24 */ /* 0x000fe2000f8e00ff */
[----:B---3--:R-:W-:Y:S01]  /*8af0*/  MOV R11, UR5 ;  /* 0x00000005000b7c02 */ /* 0x008fe20008000f00 */
[----:B------:R-:W-:Y:S02]  /*8b00*/  IMAD.U32 R10, RZ, RZ, UR4 ;  /* 0x00000004ff0a7e24 */ /* 0x000fe4000f8e00ff */
[----:B------:R-:W-:Y:S07]  /*8b10*/  LEPC R20, `(.L_x_153) ;  /* 0x000000001014794e */ /* 0x000fee0000000000 */
[----:B-1--4-:R-:W-:Y:S05]  /*8b20*/  CALL.ABS.NOINC R2 ;  /* 0x0000000002007343 */ /* 0x012fea0003c00000 */
.L_x_153:
[-C--:B---3--:R-:W-:Y:S01]  /*8b30*/  F2FP.F16.E5M2.UNPACK_B R42, R72.reuse ;  /* 0x00000048ff2a723e */ /* 0x088fe200020004ff */
        /* <DEDUP_REMOVED lines=13> */
[----:B------:R-:W-:Y:S01]  /*8c10*/  F2FP.F16.E5M2.UNPACK_B R54, R75 ;  /* 0x0000004bff36723e */ /* 0x000fe200020004ff */
[----:B------:R-:W2:Y:S01]  /*8c20*/  LDTM.x32 R4, tmem[UR4+0x20] ;  /* 0x00002004000479ee */ /* 0x000ea200082c0000 */
[----:B------:R-:W-:Y:S01]  /*8c30*/  HADD2.F32 R46, -RZ, R46.H1_H1 ;  /* 0x3000002eff2e7230 */ /* 0x000fe20000004100 */
[----:B----4-:R-:W-:Y:S01]  /*8c40*/  F2FP.F16.E5M2.UNPACK_B R58, R76 ;  /* 0x0000004cff3a723e */ /* 0x010fe200020004ff */
[--C-:B------:R-:W-:Y:S01]  /*8c50*/  HADD2.F32 R49, -RZ, R50.reuse.H0_H0 ;  /* 0x20000032ff317230 */ /* 0x100fe20000004100 */
[----:B------:R-:W-:Y:S01]  /*8c60*/  F2FP.F16.E5M2.UNPACK_B R62, R77 ;  /* 0x0000004dff3e723e */ /* 0x000fe200020004ff */
[----:B------:R-:W-:Y:S01]  /*8c70*/  HADD2.F32 R50, -RZ, R50.H1_H1 ;  /* 0x30000032ff327230 */ /* 0x000fe20000004100 */
[----:B------:R-:W-:Y:S01]  /*8c80*/  F2FP.F16.E5M2.UNPACK_B R66, R78 ;  /* 0x0000004eff42723e */ /* 0x000fe200020004ff */
[--C-:B------:R-:W-:Y:S01]  /*8c90*/  HADD2.F32 R53, -RZ, R54.reuse.H0_H0 ;  /* 0x20000036ff357230 */ /* 0x100fe20000004100 */
[----:B------:R-:W-:Y:S01]  /*8ca0*/  F2FP.F16.E5M2.UNPACK_B R70, R79 ;  /* 0x0000004fff46723e */ /* 0x000fe200020004ff */
[----:B------:R-:W-:Y:S01]  /*8cb0*/  HADD2.F32 R54, -RZ, R54.H1_H1 ;  /* 0x30000036ff367230 */ /* 0x000fe20000004100 */
[----:B------:R-:W-:Y:S01]  /*8cc0*/  F2FP.F16.E5M2.UNPACK_B R56, R75.H1 ;  /* 0x0000004bff38723e */ /* 0x000fe200030004ff */
[--C-:B------:R-:W-:Y:S01]  /*8cd0*/  HADD2.F32 R57, -RZ, R58.reuse.H0_H0 ;  /* 0x2000003aff397230 */ /* 0x100fe20000004100 */
[----:B------:R-:W-:Y:S01]  /*8ce0*/  F2FP.F16.E5M2.UNPACK_B R60, R76.H1 ;  /* 0x0000004cff3c723e */ /* 0x000fe200030004ff */
[----:B------:R-:W-:Y:S01]  /*8cf0*/  HADD2.F32 R58, -RZ, R58.H1_H1 ;  /* 0x3000003aff3a7230 */ /* 0x000fe20000004100 */
[----:B------:R-:W-:Y:S01]  /*8d00*/  F2FP.F16.E5M2.UNPACK_B R64, R77.H1 ;  /* 0x0000004dff40723e */ /* 0x000fe200030004ff */
[--C-:B------:R-:W-:Y:S01]  /*8d10*/  HADD2.F32 R61, -RZ, R62.reuse.H0_H0 ;  /* 0x2000003eff3d7230 */ /* 0x100fe20000004100 */
[----:B------:R-:W-:Y:S01]  /*8d20*/  F2FP.F16.E5M2.UNPACK_B R68, R78.H1 ;  /* 0x0000004eff44723e */ /* 0x000fe200030004ff */
[----:B------:R-:W-:Y:S01]  /*8d30*/  HADD2.F32 R62, -RZ, R62.H1_H1 ;  /* 0x3000003eff3e7230 */ /* 0x000fe20000004100 */
[----:B------:R-:W-:Y:S01]  /*8d40*/  ISETP.NE.AND P0, PT, R99, RZ, PT ;  /* 0x000000ff6300720c */ /* 0x000fe20003f05270 */
[--C-:B------:R-:W-:Y:S01]  /*8d50*/  HADD2.F32 R65, -RZ, R66.reuse.H0_H0 ;  /* 0x20000042ff417230 */ /* 0x100fe20000004100 */
[----:B------:R-:W-:Y:S01]  /*8d60*/  ISETP.NE.AND P6, PT, R103, RZ, PT ;  /* 0x000000ff6700720c */ /* 0x000fe20003fc5270 */
[----:B------:R-:W-:Y:S02]  /*8d70*/  HADD2.F32 R66, -RZ, R66.H1_H1 ;  /* 0x30000042ff427230 */ /* 0x000fe40000004100 */
[--C-:B------:R-:W-:Y:S02]  /*8d80*/  HADD2.F32 R69, -RZ, R70.reuse.H0_H0 ;  /* 0x20000046ff457230 */ /* 0x100fe40000004100 */
[C---:B--2---:R-:W-:Y:S01]  /*8d90*/  FMUL R0, R38.reuse, R4 ;  /* 0x0000000426007220 */ /* 0x044fe20000400000 */
        /* <DEDUP_REMOVED lines=20> */
[--C-:B------:R-:W-:Y:S02]  /*8ee0*/  HADD2.F32 R47, -RZ, R48.reuse.H0_H0 ;  /* 0x20000030ff2f7230 */ /* 0x100fe40000004100 */
[C---:B------:R-:W-:Y:S01]  /*8ef0*/  FMUL R6, R38.reuse, R10 ;  /* 0x0000000a26067220 */ /* 0x040fe20000400000 */
[C---:B------:R-:W-:Y:S01]  /*8f00*/  FFMA R3, R41.reuse, R42, R3 ;  /* 0x0000002a29037223 */ /* 0x040fe20000000003 */
[----:B------:R-:W-:Y:S02]  /*8f10*/  HADD2.F32 R48, -RZ, R48.H1_H1 ;  /* 0x30000030ff307230 */ /* 0x000fe40000004100 */
[C---:B------:R-:W-:Y:S01]  /*8f20*/  FFMA R7, R41.reuse, R44, R7 ;  /* 0x0000002c29077223 */ /* 0x040fe20000000007 */
[C---:B------:R-:W-:Y:S01]  /*8f30*/  FFMA R4, R41.reuse, R45, R4 ;  /* 0x0000002d29047223 */ /* 0x040fe20000000004 */
[C---:B------:R-:W-:Y:S01]  /*8f40*/  FFMA R5, R41.reuse, R46, R5 ;  /* 0x0000002e29057223 */ /* 0x040fe20000000005 */
[----:B------:R-:W-:Y:S01]  /*8f50*/  FFMA R6, R41, R47, R6 ;  /* 0x0000002f29067223 */ /* 0x000fe20000000006 */
[----:B------:R-:W-:Y:S01]  /*8f60*/  FMUL R11, R38, R11 ;  /* 0x0000000b260b7220 */ /* 0x000fe20000400000 */
[----:B------:R-:W-:Y:S01]  /*8f70*/  F2FP.F16.E5M2.UNPACK_B R40, R79.H1 ;  /* 0x0000004fff28723e */ /* 0x000fe200030004ff */
[--C-:B------:R-:W-:Y:S01]  /*8f80*/  HADD2.F32 R51, -RZ, R52.reuse.H0_H0 ;  /* 0x20000034ff337230 */ /* 0x100fe20000004100 */
[----:B-1----:R-:W-:Y:S01]  /*8f90*/  F2FP.SATFINITE.E5M2.F32.PACK_AB_MERGE_C R105, R7, R3, RZ ;  /* 0x000000030769723e */ /* 0x002fe200048060ff */
[C---:B------:R-:W-:Y:S01]  /*8fa0*/  FFMA R11, R41.reuse, R48, R11 ;  /* 0x00000030290b7223 */ /* 0x040fe2000000000b */
[C---:B------:R-:W-:Y:S01]  /*8fb0*/  FFMA R8, R41.reuse, R49, R8 ;  /* 0x0000003129087223 */ /* 0x040fe20000000008 */
[----:B------:R-:W-:Y:S01]  /*8fc0*/  FFMA R9, R41, R50, R9 ;  /* 0x0000003229097223 */ /* 0x000fe20000000009 */
[----:B------:R-:W-:Y:S01]  /*8fd0*/  F2FP.SATFINITE.E5M2.F32.PACK_AB_MERGE_C R104, R2, R0, R105 ;  /* 0x000000000268723e */ /* 0x000fe20004806069 */
[----:B------:R-:W-:Y:S01]  /*8fe0*/  HADD2.F32 R52, -RZ, R52.H1_H1 ;  /* 0x30000034ff347230 */ /* 0x000fe20000004100 */
[----:B------:R-:W-:Y:S01]  /*8ff0*/  F2FP.SATFINITE.E5M2.F32.PACK_AB_MERGE_C R106, R11, R6, RZ ;  /* 0x000000060b6a723e */ /* 0x000fe200048060ff */
[C---:B------:R-:W-:Y:S01]  /*9000*/  FMUL R10, R38.reuse, R14 ;  /* 0x0000000e260a7220 */ /* 0x040fe20000400000 */
[C---:B------:R-:W-:Y:S01]  /*9010*/  FMUL R15, R38.reuse, R15 ;  /* 0x0000000f260f7220 */ /* 0x040fe20000400000 */
[--C-:B------:R-:W-:Y:S01]  /*9020*/  HADD2.F32 R55, -RZ, R56.reuse.H0_H0 ;  /* 0x20000038ff377230 */ /* 0x100fe20000004100 */
[----:B------:R-:W-:Y:S01]  /*9030*/  F2FP.SATFINITE.E5M2.F32.PACK_AB_MERGE_C R105, R5, R4, R106 ;  /* 0x000000040569723e */ /* 0x000fe2000480606a */
[C---:B------:R-:W-:Y:S01]  /*9040*/  FFMA R10, R41.reuse, R51, R10 ;  /* 0x00000033290a7223 */ /* 0x040fe2000000000a */
[C---:B------:R-:W-:Y:S01]  /*9050*/  FFMA R15, R41.reuse, R52, R15 ;  /* 0x00000034290f7223 */ /* 0x040fe2000000000f */
[C---:B------:R-:W-:Y:S01]  /*9060*/  FFMA R12, R41.reuse, R53, R12 ;  /* 0x00000035290c7223 */ /* 0x040fe2000000000c */
[C---:B------:R-:W-:Y:S01]  /*9070*/  FFMA R13, R41.reuse, R54, R13 ;  /* 0x00000036290d7223 */ /* 0x040fe2000000000d */
[----:B------:R-:W-:Y:S02]  /*9080*/  HADD2.F32 R56, -RZ, R56.H1_H1 ;  /* 0x30000038ff387230 */ /* 0x000fe40000004100 */
[C---:B------:R-:W-:Y:S01]  /*9090*/  FMUL R14, R38.reuse, R18 ;  /* 0x00000012260e7220 */ /* 0x040fe20000400000 */
[C---:B------:R-:W-:Y:S01]  /*90a0*/  FMUL R19, R38.reuse, R19 ;  /* 0x0000001326137220 */ /* 0x040fe20000400000 */
[--C-:B------:R-:W-:Y:S02]  /*90b0*/  HADD2.F32 R59, -RZ, R60.reuse.H0_H0 ;  /* 0x2000003cff3b7230 */ /* 0x100fe40000004100 */
[C---:B------:R-:W-:Y:S01]  /*90c0*/  FMUL R18, R38.reuse, R22 ;  /* 0x0000001626127220 */ /* 0x040fe20000400000 */
[C---:B------:R-:W-:Y:S01]  /*90d0*/  FFMA R14, R41.reuse, R55, R14 ;  /* 0x00000037290e7223 */ /* 0x040fe2000000000e */
[----:B------:R-:W-:Y:S02]  /*90e0*/  HADD2.F32 R60, -RZ, R60.H1_H1 ;  /* 0x3000003cff3c7230 */ /* 0x000fe40000004100 */
        /* <DEDUP_REMOVED lines=8> */
[C---:B------:R-:W-:Y:S01]  /*9170*/  FFMA R23, R41.reuse, R60, R23 ;  /* 0x0000003c29177223 */ /* 0x040fe20000000017 */
[C---:B------:R-:W-:Y:S01]  /*9180*/  FMUL R27, R38.reuse, R27 ;  /* 0x0000001b261b7220 */ /* 0x040fe20000400000 */
[C---:B------:R-:W-:Y:S01]  /*9190*/  FFMA R20, R41.reuse, R61, R20 ;  /* 0x0000003d29147223 */ /* 0x040fe20000000014 */
[C---:B------:R-:W-:Y:S01]  /*91a0*/  FFMA R21, R41.reuse, R62, R21 ;  /* 0x0000003e29157223 */ /* 0x040fe20000000015 */
[--C-:B------:R-:W-:Y:S02]  /*91b0*/  HADD2.F32 R67, -RZ, R68.reuse.H0_H0 ;  /* 0x20000044ff437230 */ /* 0x100fe40000004100 */
[----:B------:R-:W-:Y:S01]  /*91c0*/  FFMA R22, R41, R63, R22 ;  /* 0x0000003f29167223 */ /* 0x000fe20000000016 */
[----:B------:R-:W-:Y:S02]  /*91d0*/  HADD2.F32 R68, -RZ, R68.H1_H1 ;  /* 0x30000044ff447230 */ /* 0x000fe40000004100 */
[C---:B------:R-:W-:Y:S01]  /*91e0*/  FMUL R26, R38.reuse, R30 ;  /* 0x0000001e261a7220 */ /* 0x040fe20000400000 */
[----:B------:R-:W-:Y:S01]  /*91f0*/  F2FP.SATFINITE.E5M2.F32.PACK_AB_MERGE_C R107, R15, R10, RZ ;  /* 0x0000000a0f6b723e */ /* 0x000fe200048060ff */
        /* <DEDUP_REMOVED lines=8> */
[----:B------:R-:W-:Y:S01]  /*9280*/  F2FP.SATFINITE.E5M2.F32.PACK_AB_MERGE_C R106, R9, R8, R107 ;  /* 0x00000008096a723e */ /* 0x000fe2000480606b */
        /* <DEDUP_REMOVED lines=28> */
[----:B------:R-:W-:Y:S02]  /*9450*/  UIADD3 UR4, UP0, UPT, UR60, 0x680, URZ ;  /* 0x000006803c047890 */ /* 0x000fe4000ff1e0ff */
[----:B------:R-:W-:Y:S02]  /*9460*/  UIADD3 UR13, UPT, UPT, UR49, 0x20, URZ ;  /* 0x00000020310d7890 */ /* 0x000fe4000fffe0ff */
[----:B------:R-:W-:Y:S02]  /*9470*/  UIADD3 UR12, UPT, UPT, UR43, 0x5400, URZ ;  /* 0x000054002b0c7890 */ /* 0x000fe4000fffe0ff */
[----:B------:R-:W-:Y:S01]  /*9480*/  UIADD3.X UR5, UPT, UPT, URZ, UR61, URZ, UP0, !UPT ;  /* 0x0000003dff057290 */ /* 0x000fe200087fe4ff */
[----:B------:R-:W-:Y:S01]  /*9490*/  UMOV UR14, UR50 ;  /* 0x00000032000e7c82 */ /* 0x000fe20008000000 */
[----:B------:R-:W-:Y:S01]  /*94a0*/  UMOV UR15, UR36 ;  /* 0x00000024000f7c82 */ /* 0x000fe20008000000 */
[----:B------:R-:W-:Y:S02]  /*94b0*/  UIADD3 UR9, UPT, UPT, UR49, 0xa0, URZ ;  /* 0x000000a031097890 */ /* 0x000fe4000fffe0ff */
[----:B------:R-:W-:Y:S01]  /*94c0*/  UIADD3 UR8, UPT, UPT, UR43, 0x5c00, URZ ;  /* 0x00005c002b087890 */ /* 0x000fe2000fffe0ff */
[----:B------:R-:W-:Y:S03]  /*94d0*/  UMOV UR10, UR50 ;  /* 0x00000032000a7c82 */ /* 0x000fe60008000000 */
[----:B------:R2:W-:Y:S01]  /*94e0*/  UTMASTG.3D [UR12], [UR4] ;  /* 0x0000000c040073b5 */ /* 0x0005e20008010000 */
[----:B------:R-:W-:Y:S04]  /*94f0*/  UMOV UR11, UR36 ;  /* 0x00000024000b7c82 */ /* 0x000fe80008000000 */
[----:B------:R2:W-:Y:S01]  /*9500*/  UTMASTG.3D [UR8], [UR4] ;  /* 0x00000008040073b5 */ /* 0x0005e20008010000 */
[----:B------:R0:W-:Y:S01]  /*9510*/  UTMACMDFLUSH ;  /* 0x00000000000079b7 */ /* 0x0001e20000000000 */
[----:B--2---:R-:W-:Y:S04]  /*9520*/  DEPBAR.LE SB0, 0x1 ;  /* 0x000080400000791a */ /* 0x004fe80000000000 */
.L_x_155:
[----:B------:R-:W-:Y:S05]  /*9530*/  BSYNC.RECONVERGENT B0 ;  /* 0x0000000000007941 */ /* 0x000fea0003800200 */
.L_x_154:
        /* <DEDUP_REMOVED lines=16> */
.L_x_159:
[----:B------:R-:W-:Y:S05]  /*9640*/  BSYNC B0 ;  /* 0x0000000000007941 */ /* 0x000fea0003800000 */
.L_x_158:
        /* <DEDUP_REMOVED lines=17> */
.L_x_157:
[----:B------:R-:W-:Y:S05]  /*9760*/  BSYNC B1 ;  /* 0x0000000000017941 */ /* 0x000fea0003800000 */
.L_x_156:
        /* <DEDUP_REMOVED lines=21> */
.L_x_161:
        /* <DEDUP_REMOVED lines=17> */
[----:B------:R-:W-:Y:S01]  /*99d0*/  ISETP.NE.AND P6, PT, R103, RZ, PT ;  /* 0x000000ff6700720c */ /* 0x000fe20003fc5270 */
[--C-:B------:R-:W-:Y:S01]  /*99e0*/  HADD2.F32 R49, -RZ, R50.reuse.H0_H0 ;  /* 0x20000032ff317230 */ /* 0x100fe20000004100 */
[----:B----4-:R-:W-:Y:S01]  /*99f0*/  F2FP.F16.E5M2.UNPACK_B R58, R76 ;  /* 0x0000004cff3a723e */ /* 0x010fe200020004ff */
[----:B------:R-:W-:Y:S01]  /*9a00*/  HADD2.F32 R50, -RZ, R50.H1_H1 ;  /* 0x30000032ff327230 */ /* 0x000fe20000004100 */
[----:B------:R-:W-:Y:S01]  /*9a10*/  F2FP.F16.E5M2.UNPACK_B R62, R77 ;  /* 0x0000004dff3e723e */ /* 0x000fe200020004ff */
[--C-:B------:R-:W-:Y:S01]  /*9a20*/  HADD2.F32 R53, -RZ, R54.reuse.H0_H0 ;  /* 0x20000036ff357230 */ /* 0x100fe20000004100 */
[----:B------:R-:W-:Y:S01]  /*9a30*/  F2FP.F16.E5M2.UNPACK_B R66, R78 ;  /* 0x0000004eff42723e */ /* 0x000fe200020004ff */
[----:B------:R-:W-:Y:S01]  /*9a40*/  HADD2.F32 R54, -RZ, R54.H1_H1 ;  /* 0x30000036ff367230 */ /* 0x000fe20000004100 */
[----:B------:R-:W-:Y:S01]  /*9a50*/  F2FP.F16.E5M2.UNPACK_B R70, R79 ;  /* 0x0000004fff46723e */ /* 0x000fe200020004ff */
[--C-:B------:R-:W-:Y:S01]  /*9a60*/  HADD2.F32 R57, -RZ, R58.reuse.H0_H0 ;  /* 0x2000003aff397230 */ /* 0x100fe20000004100 */
[----:B------:R-:W-:Y:S01]  /*9a70*/  F2FP.F16.E5M2.UNPACK_B R56, R75.H1 ;  /* 0x0000004bff38723e */ /* 0x000fe200030004ff */
[----:B------:R-:W-:Y:S01]  /*9a80*/  HADD2.F32 R58, -RZ, R58.H1_H1 ;  /* 0x3000003aff3a7230 */ /* 0x000fe20000004100 */
[----:B------:R-:W-:Y:S01]  /*9a90*/  F2FP.F16.E5M2.UNPACK_B R60, R76.H1 ;  /* 0x0000004cff3c723e */ /* 0x000fe200030004ff */
[--C-:B------:R-:W-:Y:S01]  /*9aa0*/  HADD2.F32 R61, -RZ, R62.reuse.H0_H0 ;  /* 0x2000003eff3d7230 */ /* 0x100fe20000004100 */
[----:B------:R-:W-:Y:S01]  /*9ab0*/  F2FP.F16.E5M2.UNPACK_B R64, R77.H1 ;  /* 0x0000004dff40723e */ /* 0x000fe200030004ff */
[----:B------:R-:W-:Y:S01]  /*9ac0*/  HADD2.F32 R62, -RZ, R62.H1_H1 ;  /* 0x3000003eff3e7230 */ /* 0x000fe20000004100 */
[----:B------:R-:W-:Y:S01]  /*9ad0*/  F2FP.F16.E5M2.UNPACK_B R68, R78.H1 ;  /* 0x0000004eff44723e */ /* 0x000fe200030004ff */
        /* <DEDUP_REMOVED lines=36> */
[----:B------:R-:W-:Y:S01]  /*9d20*/  F2FP.SATFINITE.E5M2.F32.PACK_AB_MERGE_C R103, R7, R3, RZ ;  /* 0x000000030767723e */ /* 0x000fe200048060ff */
[C---:B------:R-:W-:Y:S01]  /*9d30*/  FFMA R11, R41.reuse, R48, R11 ;  /* 0x00000030290b7223 */ /* 0x040fe2000000000b */
[C---:B------:R-:W-:Y:S01]  /*9d40*/  FFMA R8, R41.reuse, R49, R8 ;  /* 0x0000003129087223 */ /* 0x040fe20000000008 */
[----:B------:R-:W-:Y:S01]  /*9d50*/  FFMA R9, R41, R50, R9 ;  /* 0x0000003229097223 */ /* 0x000fe20000000009 */
[----:B-1----:R-:W-:Y:S01]  /*9d60*/  F2FP.SATFINITE.E5M2.F32.PACK_AB_MERGE_C R104, R2, R0, R103 ;  /* 0x000000000268723e */ /* 0x002fe20004806067 */
        /* <DEDUP_REMOVED lines=44> */
[----:B------:R-:W-:Y:S01]  /*a030*/  FFMA R28, R41, R69, R28 ;  /* 0x00000045291c7223 */ /* 0x000fe2000000001c */
[----:B------:R-:W-:Y:S01]  /*a040*/  F2FP.SATFINITE.E5M2.F32.PACK_AB_MERGE_C R107, R19, R14, RZ ;  /* 0x0000000e136b723e */ /* 0x000fe200048060ff */
        /* <DEDUP_REMOVED lines=25> */
[----:B------:R-:W-:Y:S02]  /*a1e0*/  UIADD3 UR4, UPT, UPT, UR43, 0x4400, URZ ;  /* 0x000044002b047890 */ /* 0x000fe4000fffe0ff */
[----:B------:R-:W-:Y:S01]  /*a1f0*/  UIADD3 UR9, UPT, UPT, UR49, 0x40, URZ ;  /* 0x0000004031097890 */ /* 0x000fe2000fffe0ff */
[----:B------:R-:W-:Y:S01]  /*a200*/  UMOV UR10, UR50 ;  /* 0x00000032000a7c82 */ /* 0x000fe20008000000 */
[----:B------:R-:W-:Y:S02]  /*a210*/  UMOV UR11, UR36 ;  /* 0x00000024000b7c82 */ /* 0x000fe40008000000 */
[----:B------:R-:W-:Y:S01]  /*a220*/  MOV R98, UR4 ;  /* 0x0000000400627c02 */ /* 0x000fe20008000f00 */
[----:B------:R-:W-:Y:S02]  /*a230*/  UIADD3 UR4, UP0, UPT, UR60, 0x680, URZ ;  /* 0x000006803c047890 */ /* 0x000fe4000ff1e0ff */
[----:B------:R-:W-:Y:S01]  /*a240*/  UIADD3 UR13, UPT, UPT, UR49, 0xc0, URZ ;  /* 0x000000c0310d7890 */ /* 0x000fe2000fffe0ff */
[----:B------:R-:W-:Y:S01]  /*a250*/  R2UR UR8, R98 ;  /* 0x00000000620872ca */ /* 0x000fe200000e0000 */
[----:B------:R-:W-:Y:S02]  /*a260*/  UIADD3.X UR5, UPT, UPT, URZ, UR61, URZ, UP0, !UPT ;  /* 0x0000003dff057290 */ /* 0x000fe400087fe4ff */
[----:B------:R-:W-:Y:S01]  /*a270*/  UIADD3 UR12, UPT, UPT, UR43, 0x4c00, URZ ;  /* 0x00004c002b0c7890 */ /* 0x000fe2000fffe0ff */
[----:B------:R-:W-:Y:S01]  /*a280*/  UMOV UR14, UR50 ;  /* 0x00000032000e7c82 */ /* 0x000fe20008000000 */
[----:B------:R-:W-:Y:S08]  /*a290*/  UMOV UR15, UR36 ;  /* 0x00000024000f7c82 */ /* 0x000ff00008000000 */
[----:B------:R2:W-:Y:S01]  /*a2a0*/  UTMASTG.3D [UR8], [UR4] ;  /* 0x00000008040073b5 */ /* 0x0005e20008010000 */
[----:B------:R2:W-:Y:S01]  /*a2b0*/  UTMASTG.3D [UR12], [UR4] ;  /* 0x0000000c040073b5 */ /* 0x0005e20008010000 */
[----:B------:R0:W-:Y:S01]  /*a2c0*/  UTMACMDFLUSH ;  /* 0x00000000000079b7 */ /* 0x0001e20000000000 */
[----:B--2---:R-:W-:Y:S04]  /*a2d0*/  DEPBAR.LE SB0, 0x1 ;  /* 0x000080400000791a */ /* 0x004fe80000000000 */
.L_x_163:
[----:B------:R-:W-:Y:S05]  /*a2e0*/  BSYNC.RECONVERGENT B0 ;  /* 0x0000000000007941 */ /* 0x000fea0003800200 */
.L_x_162:
        /* <DEDUP_REMOVED lines=16> */
.L_x_167:
[----:B------:R-:W-:Y:S05]  /*a3f0*/  BSYNC B0 ;  /* 0x0000000000007941 */ /* 0x000fea0003800000 */
.L_x_166:
        /* <DEDUP_REMOVED lines=17> */
.L_x_165:
[----:B------:R-:W-:Y:S05]  /*a510*/  BSYNC B1 ;  /* 0x0000000000017941 */ /* 0x000fea0003800000 */
.L_x_164:
        /* <DEDUP_REMOVED lines=21> */
.L_x_169:
[----:B------:R-:W-:Y:S01]  /*a670*/  ISETP.NE.AND P0, PT, R99, RZ, PT ;  /* 0x000000ff6300720c */ /* 0x000fe20003f05270 */
[----:B------:R-:W-:Y:S05]  /*a680*/  WARPSYNC.ALL ;  /* 0x0000000000007948 */ /* 0x000fea0003800000 */
[----:B------:R-:W-:Y:S01]  /*a690*/  R2UR UR4, R39 ;  /* 0x00000000270472ca */ /* 0x000fe200000e0000 */
[----:B------:R-:W-:Y:S01]  /*a6a0*/  BSSY.RECONVERGENT B0, `(.L_x_170) ;  /* 0x000009f000007945 */ /* 0x000fe20003800200 */
[-C--:B---3--:R-:W-:Y:S02]  /*a6b0*/  F2FP.F16.E5M2.UNPACK_B R42, R72.reuse ;  /* 0x00000048ff2a723e */ /* 0x088fe400020004ff */
[----:B------:R-:W-:Y:S02]  /*a6c0*/  F2FP.F16.E5M2.UNPACK_B R72, R72.H1 ;  /* 0x00000048ff48723e */ /* 0x000fe400030004ff */
[-C--:B------:R-:W-:Y:S01]  /*a6d0*/  F2FP.F16.E5M2.UNPACK_B R46, R73.reuse ;  /* 0x00000049ff2e723e */ /* 0x080fe200020004ff */
[--C-:B------:R-:W-:Y:S01]  /*a6e0*/  HADD2.F32 R40, -RZ, R42.reuse.H0_H0 ;  /* 0x2000002aff287230 */ /* 0x100fe20000004100 */
[----:B------:R-:W-:Y:S01]  /*a6f0*/  F2FP.F16.E5M2.UNPACK_B R73, R73.H1 ;  /* 0x00000049ff49723e */ /* 0x000fe200030004ff */
[----:B------:R-:W-:Y:S01]  /*a700*/  HADD2.F32 R42, -RZ, R42.H1_H1 ;  /* 0x3000002aff2a7230 */ /* 0x000fe20000004100 */
[-C--:B------:R-:W-:Y:S01]  /*a710*/  F2FP.F16.E5M2.UNPACK_B R50, R74.reuse ;  /* 0x0000004aff32723e */ /* 0x080fe200020004ff */
[----:B------:R-:W-:Y:S01]  /*a720*/  HADD2.F32 R43, -RZ, R72.H0_H0 ;  /* 0x20000048ff2b7230 */ /* 0x000fe20000004100 */
[----:B------:R-:W-:Y:S01]  /*a730*/  F2FP.F16.E5M2.UNPACK_B R74, R74.H1 ;  /* 0x0000004aff4a723e */ /* 0x000fe200030004ff */
[----:B------:R-:W2:Y:S01]  /*a740*/  LDTM.x32 R4, tmem[UR4+0x60] ;  /* 0x00006004000479ee */ /* 0x000ea200082c0000 */
[----:B------:R-:W-:Y:S01]  /*a750*/  NOP ;  /* 0x0000000000007918 */ /* 0x000fe20000000000 */
[----:B------:R-:W-:Y:S01]  /*a760*/  IADD3 R92, PT, PT, R92, 0x2a0, RZ ;  /* 0x000002a05c5c7810 */ /* 0x000fe20007ffe0ff */
[--C-:B------:R-:W-:Y:S01]  /*a770*/  HADD2.F32 R45, -RZ, R46.reuse.H0_H0 ;  /* 0x2000002eff2d7230 */ /* 0x100fe20000004100 */
[----:B------:R-:W-:Y:S01]  /*a780*/  F2FP.F16.E5M2.UNPACK_B R54, R75 ;  /* 0x0000004bff36723e */ /* 0x000fe200020004ff */
[----:B------:R-:W-:Y:S01]  /*a790*/  HADD2.F32 R46, -RZ, R46.H1_H1 ;  /* 0x3000002eff2e7230 */ /* 0x000fe20000004100 */
[----:B------:R-:W-:Y:S01]  /*a7a0*/  LOP3.LUT R92, R92, 0xfefffff8, RZ, 0xc0, !PT ;  /* 0xfefffff85c5c7812 */ /* 0x000fe200078ec0ff */
[--C-:B------:R-:W-:Y:S01]  /*a7b0*/  HADD2.F32 R49, -RZ, R50.reuse.H0_H0 ;  /* 0x20000032ff317230 */ /* 0x100fe20000004100 */
[----:B----4-:R-:W-:Y:S01]  /*a7c0*/  F2FP.F16.E5M2.UNPACK_B R58, R76 ;  /* 0x0000004cff3a723e */ /* 0x010fe200020004ff */
[----:B------:R-:W-:Y:S01]  /*a7d0*/  HADD2.F32 R50, -RZ, R50.H1_H1 ;  /* 0x30000032ff327230 */ /* 0x000fe20000004100 */
[----:B--2---:R2:W-:Y:S01]  /*a7e0*/  SYNCS.ARRIVE.TRANS64.RED.A1T0 RZ, [R92+URZ], RZ ;  /* 0x000000ff5cff79a7 */ /* 0x0045e200081004ff */
[--C-:B------:R-:W-:Y:S01]  /*a7f0*/  HADD2.F32 R53, -RZ, R54.reuse.H0_H0 ;  /* 0x20000036ff357230 */ /* 0x100fe20000004100 */
[-C--:B------:R-:W-:Y:S01]  /*a800*/  F2FP.F16.E5M2.UNPACK_B R62, R77.reuse ;  /* 0x0000004dff3e723e */ /* 0x080fe200020004ff */
[----:B------:R-:W-:Y:S01]  /*a810*/  HADD2.F32 R54, -RZ, R54.H1_H1 ;  /* 0x30000036ff367230 */ /* 0x000fe20000004100 */
[----:B------:R-:W-:Y:S01]  /*a820*/  F2FP.F16.E5M2.UNPACK_B R77, R77.H1 ;  /* 0x0000004dff4d723e */ /* 0x000fe200030004ff */
        /* <DEDUP_REMOVED lines=8> */
[----:B------:R-:W-:Y:S02]  /*a8b0*/  HADD2.F32 R64, -RZ, R77.H1_H1 ;  /* 0x3000004dff407230 */ /* 0x000fe40000004100 */
[C---:B------:R-:W-:Y:S01]  /*a8c0*/  FMUL R4, R38.reuse, R4 ;  /* 0x0000000426047220 */ /* 0x040fe20000400000 */
        /* <DEDUP_REMOVED lines=13> */
[--C-:B------:R-:W-:Y:S02]  /*a9a0*/  HADD2.F32 R65, -RZ, R66.reuse.H0_H0 ;  /* 0x20000042ff417230 */ /* 0x100fe40000004100 */
[C---:B------:R-:W-:Y:S01]  /*a9b0*/  FMUL R24, R38.reuse, R28 ;  /* 0x0000001c26187220 */ /* 0x040fe20000400000 */
[----:B------:R-:W-:Y:S02]  /*a9c0*/  HADD2.F32 R66, -RZ, R66.H1_H1 ;  /* 0x30000042ff427230 */ /* 0x000fe40000004100 */
[C---:B------:R-:W-:Y:S01]  /*a9d0*/  FMUL R25, R38.reuse, R29 ;  /* 0x0000001d26197220 */ /* 0x040fe20000400000 */
[--C-:B------:R-:W-:Y:S02]  /*a9e0*/  HADD2.F32 R69, -RZ, R70.reuse.H0_H0 ;  /* 0x20000046ff457230 */ /* 0x100fe40000004100 */
[C---:B------:R-:W-:Y:S01]  /*a9f0*/  FMUL R28, R38.reuse, R32 ;  /* 0x00000020261c7220 */ /* 0x040fe20000400000 */
[----:B------:R-:W-:Y:S02]  /*aa00*/  HADD2.F32 R70, -RZ, R70.H1_H1 ;  /* 0x30000046ff467230 */ /* 0x000fe40000004100 */
[C---:B------:R-:W-:Y:S01]  /*aa10*/  FMUL R29, R38.reuse, R33 ;  /* 0x00000021261d7220 */ /* 0x040fe20000400000 */
        /* <DEDUP_REMOVED lines=11> */
[C---:B------:R-:W-:Y:S01]  /*aad0*/  FMUL R11, R38.reuse, R11 ;  /* 0x0000000b260b7220 */ /* 0x040fe20000400000 */
        /* <DEDUP_REMOVED lines=28> */
[----:B------:R-:W-:Y:S02]  /*aca0*/  HADD2.F32 R62, -RZ, R77.H0_H0 ;  /* 0x2000004dff3e7230 */ /* 0x000fe40000004100 */
[C---:B------:R-:W-:Y:S01]  /*acb0*/  FFMA R22, R41.reuse, R59, R22 ;  /* 0x0000003b29167223 */ /* 0x040fe20000000016 */
[C---:B------:R-:W-:Y:S01]  /*acc0*/  FMUL R3, R38.reuse, R26 ;  /* 0x0000001a26037220 */ /* 0x040fe20000400000 */
[C---:B------:R-:W-:Y:S01]  /*acd0*/  FFMA R23, R41.reuse, R60, R23 ;  /* 0x0000003c29177223 */ /* 0x040fe20000000017 */
[C---:B------:R-:W-:Y:S01]  /*ace0*/  FMUL R27, R38.reuse, R27 ;  /* 0x0000001b261b7220 */ /* 0x040fe20000400000 */
[C---:B------:R-:W-:Y:S01]  /*acf0*/  FFMA R0, R41.reuse, R61, R0 ;  /* 0x0000003d29007223 */ /* 0x040fe20000000000 */
[----:B------:R-:W-:Y:S01]  /*ad00*/  F2FP.F16.E5M2.UNPACK_B R79, R79.H1 ;  /* 0x0000004fff4f723e */ /* 0x000fe200030004ff */
        /* <DEDUP_REMOVED lines=32> */
[----:B------:R-:W-:Y:S03]  /*af10*/  IADD3 R36, PT, PT, R36, 0x1, RZ ;  /* 0x0000000124247810 */ /* 0x000fe60007ffe0ff */
[----:B------:R2:W-:Y:S01]  /*af20*/  STS.128 [R100+0x5400], R108 ;  /* 0x0054006c64007388 */ /* 0x0005e20000000c00 */
[----:B------:R-:W-:Y:S01]  /*af30*/  @!PT LDS RZ, [RZ] ;  /* 0x00000000fffff984 */ /* 0x000fe20000000800 */
[----:B------:R-:W-:Y:S01]  /*af40*/  @!PT LDS RZ, [RZ] ;  /* 0x00000000fffff984 */ /* 0x000fe20000000800 */
[----:B------:R-:W-:Y:S01]  /*af50*/  @!PT LDS RZ, [RZ] ;  /* 0x00000000fffff984 */ /* 0x000fe20000000800 */
[----:B------:R-:W-:Y:S01]  /*af60*/  @!PT LDS RZ, [RZ] ;  /* 0x00000000fffff984 */ /* 0x000fe20000000800 */
[----:B------:R1:W-:Y:S07]  /*af70*/  MEMBAR.ALL.CTA ;  /* 0x0000000000007992 */ /* 0x0003ee0000008000 */
[----:B-1----:R-:W1:Y:S02]  /*af80*/  FENCE.VIEW.ASYNC.S ;  /* 0x00000000000073c6 */ /* 0x002e640000000000 */
[----:B-1----:R-:W-:Y:S06]  /*af90*/  BAR.SYNC.DEFER_BLOCKING 0x1, 0x80 ;  /* 0x0042000000007b1d */ /* 0x002fec0000010000 */
        /* <DEDUP_REMOVED lines=14> */
[----:B-1----:R-:W-:Y:S04]  /*b080*/  DEPBAR.LE SB0, 0x1 ;  /* 0x000080400000791a */ /* 0x002fe80000000000 */
.L_x_171:
[----:B------:R-:W-:Y:S05]  /*b090*/  BSYNC.RECONVERGENT B0 ;  /* 0x0000000000007941 */ /* 0x000fea0003800200 */
.L_x_170:
[----:B------:R-:W-:Y:S01]  /*b0a0*/  BAR.SYNC.DEFER_BLOCKING 0x1, 0x80 ;  /* 0x0042000000007b1d */ /* 0x000fe20000010000 */
[----:B------:R-:W-:Y:S01]  /*b0b0*/  ISETP.NE.AND P0, PT, R93, 0x2, PT ;  /* 0x000000025d00780c */ /* 0x000fe20003f05270 */
[----:B------:R-:W-:Y:S01]  /*b0c0*/  UISETP.NE.AND UP0, UPT, UR44, URZ, UPT ;  /* 0x000000ff2c00728c */ /* 0x000fe2000bf05270 */
[----:B------:R-:W-:Y:S01]  /*b0d0*/  ISETP.NE.AND P1, PT, R36, 0x4, PT ;  /* 0x000000042400780c */ /* 0x000fe20003f25270 */
[----:B------:R-:W-:Y:S01]  /*b0e0*/  UIADD3 UR32, UPT, UPT, UR37, UR59, URZ ;  /* 0x0000003b25207290 */ /* 0x000fe2000fffe0ff */
[----:B------:R-:W-:Y:S01]  /*b0f0*/  SEL R3, RZ, 0x1, P0 ;  /* 0x00000001ff037807 */ /* 0x000fe20000000000 */
[----:B------:R-:W-:Y:S01]  /*b100*/  UIADD3 UR20, UPT, UPT, UR38, UR62, URZ ;  /* 0x0000003e26147290 */ /* 0x000fe2000fffe0ff */
[----:B------:R-:W-:Y:S02]  /*b110*/  SEL R0, RZ, 0x1, P1 ;  /* 0x00000001ff007807 */ /* 0x000fe40000800000 */
[----:B------:R-:W-:Y:S02]  /*b120*/  LOP3.LUT R96, R96, R3, RZ, 0x3c, !PT ;  /* 0x0000000360607212 */ /* 0x000fe400078e3cff */
[----:B------:R-:W-:Y:S02]  /*b130*/  LOP3.LUT R97, R97, R0, RZ, 0x3c, !PT ;  /* 0x0000000061617212 */ /* 0x000fe400078e3cff */
[----:B------:R-:W-:Y:S02]  /*b140*/  SEL R93, R93, RZ, P0 ;  /* 0x000000ff5d5d7207 */ /* 0x000fe40000000000 */
[----:B------:R-:W-:Y:S01]  /*b150*/  SEL R36, R36, RZ, P1 ;  /* 0x000000ff24247207 */ /* 0x000fe20000800000 */
[----:B------:R-:W-:Y:S01]  /*b160*/  UMOV UR36, UR58 ;  /* 0x0000003a00247c82 */ /* 0x000fe20008000000 */
[----:B------:R-:W-:Y:S05]  /*b170*/  BRA.U UP0, `(.L_x_172) ;  /* 0xffffffb900c47547 */ /* 0x000fea000b83ffff */
[----:B------:R-:W-:Y:S05]  /*b180*/  EXIT ;  /* 0x000000000000794d */ /* 0x000fea0003800000 */
.L_x_25:
[----:B--2---:R2:W3:Y:S02]  /*b190*/  SYNCS.PHASECHK.TRANS64.TRYWAIT P0, [R0+URZ+0x2d0], R3 ;  /* 0x0002d003000075a7 */ /* 0x0044e400080011ff */
[----:B---3--:R-:W-:Y:S05]  /*b1a0*/  @!P0 NANOSLEEP.SYNCS 0x989680 ;  /* 0x009896800000895d */ /* 0x008fea0003900000 */
[----:B------:R-:W3:Y:S02]  /*b1b0*/  @!P0 SYNCS.PHASECHK.TRANS64 P0, [R0+URZ+0x2d0], R3 ;  /* 0x0002d003000085a7 */ /* 0x000ee400080010ff */
[----:B---3--:R-:W-:Y:S05]  /*b1c0*/  @!P0 BRA `(.L_x_25) ;  /* 0xfffffffc00f08947 */ /* 0x008fea000383ffff */
[----:B------:R-:W-:Y:S05]  /*b1d0*/  BRA `(.L_x_173) ;  /* 0xffffff6c001c7947 */ /* 0x000fea000383ffff */
.L_x_28:
[----:B--2---:R-:W-:-:S07]  /*b1e0*/  MOV R0, UR33 ;  /* 0x0000002100007c02 */ /* 0x004fce0008000f00 */
.L_x_174:
[----:B--2---:R2:W3:Y:S02]  /*b1f0*/  SYNCS.PHASECHK.TRANS64.TRYWAIT P0, [R0+URZ+0x108], R3 ;  /* 0x00010803000075a7 */ /* 0x0044e400080011ff */
[----:B---3--:R-:W-:Y:S05]  /*b200*/  @!P0 NANOSLEEP.SYNCS 0x989680 ;  /* 0x009896800000895d */ /* 0x008fea0003900000 */
[----:B------:R-:W3:Y:S02]  /*b210*/  @!P0 SYNCS.PHASECHK.TRANS64 P0, [R0+URZ+0x108], R3 ;  /* 0x00010803000085a7 */ /* 0x000ee400080010ff */
[----:B---3--:R-:W-:Y:S05]  /*b220*/  @!P0 BRA `(.L_x_174) ;  /* 0xfffffffc00f08947 */ /* 0x008fea000383ffff */
[----:B------:R-:W-:Y:S05]  /*b230*/  BRA `(.L_x_27) ;  /* 0xffffff6c006c7947 */ /* 0x000fea000383ffff */
.L_x_35:
[----:B-1----:R-:W-:-:S07]  /*b240*/  MOV R0, UR17 ;  /* 0x0000001100007c02 */ /* 0x002fce0008000f00 */
.L_x_175:
[----:B-1----:R1:W2:Y:S02]  /*b250*/  SYNCS.PHASECHK.TRANS64.TRYWAIT P0, [R0+URZ+0x108], R3 ;  /* 0x00010803000075a7 */ /* 0x0022a400080011ff */
[----:B--2---:R-:W-:Y:S05]  /*b260*/  @!P0 NANOSLEEP.SYNCS 0x989680 ;  /* 0x009896800000895d */ /* 0x004fea0003900000 */
[----:B------:R-:W2:Y:S02]  /*b270*/  @!P0 SYNCS.PHASECHK.TRANS64 P0, [R0+URZ+0x108], R3 ;  /* 0x00010803000085a7 */ /* 0x000ea400080010ff */
[----:B--2---:R-:W-:Y:S05]  /*b280*/  @!P0 BRA `(.L_x_175) ;  /* 0xfffffffc00f08947 */ /* 0x004fea000383ffff */
[----:B------:R-:W-:Y:S05]  /*b290*/  BRA `(.L_x_34) ;  /* 0xffffff70002c7947 */ /* 0x000fea000383ffff */
.L_x_40:
[----:B-1----:R1:W2:Y:S02]  /*b2a0*/  SYNCS.PHASECHK.TRANS64.TRYWAIT P0, [R3+URZ+0x260], R0 ;  /* 0x00026000030075a7 */ /* 0x0022a400080011ff */
[----:B--2---:R-:W-:Y:S05]  /*b2b0*/  @!P0 NANOSLEEP.SYNCS 0x989680 ;  /* 0x009896800000895d */ /* 0x004fea0003900000 */
[----:B------:R-:W2:Y:S02]  /*b2c0*/  @!P0 SYNCS.PHASECHK.TRANS64 P0, [R3+URZ+0x260], R0 ;  /* 0x00026000030085a7 */ /* 0x000ea400080010ff */
[----:B--2---:R-:W-:Y:S05]  /*b2d0*/  @!P0 BRA `(.L_x_40) ;  /* 0xfffffffc00f08947 */ /* 0x004fea000383ffff */
[----:B------:R-:W-:Y:S05]  /*b2e0*/  BRA `(.L_x_176) ;  /* 0xffffff7000d07947 */ /* 0x000fea000383ffff */
.L_x_44:
[----:B-1----:R-:W-:-:S07]  /*b2f0*/  MOV R0, UR4 ;  /* 0x0000000400007c02 */ /* 0x002fce0008000f00 */
.L_x_177:
[----:B-1----:R1:W2:Y:S02]  /*b300*/  SYNCS.PHASECHK.TRANS64.TRYWAIT P0, [R0+URZ], R3 ;  /* 0x00000003000075a7 */ /* 0x0022a400080011ff */
[----:B--2---:R-:W-:Y:S05]  /*b310*/  @!P0 NANOSLEEP.SYNCS 0x989680 ;  /* 0x009896800000895d */ /* 0x004fea0003900000 */
[----:B------:R-:W2:Y:S02]  /*b320*/  @!P0 SYNCS.PHASECHK.TRANS64 P0, [R0+URZ], R3 ;  /* 0x00000003000085a7 */ /* 0x000ea400080010ff */
[----:B--2---:R-:W-:Y:S05]  /*b330*/  @!P0 BRA `(.L_x_177) ;  /* 0xfffffffc00f08947 */ /* 0x004fea000383ffff */
[----:B------:R-:W-:Y:S05]  /*b340*/  BRA `(.L_x_178) ;  /* 0xffffff7800747947 */ /* 0x000fea000383ffff */
.L_x_45:
[----:B------:R-:W-:-:S07]  /*b350*/  MOV R0, UR5 ;  /* 0x0000000500007c02 */ /* 0x000fce0008000f00 */
.L_x_179:
[----:B-1----:R1:W2:Y:S02]  /*b360*/  SYNCS.PHASECHK.TRANS64.TRYWAIT P0, [R0+URZ], R3 ;  /* 0x00000003000075a7 */ /* 0x0022a400080011ff */
[----:B--2---:R-:W-:Y:S05]  /*b370*/  @!P0 NANOSLEEP.SYNCS 0x989680 ;  /* 0x009896800000895d */ /* 0x004fea0003900000 */
[----:B------:R-:W2:Y:S02]  /*b380*/  @!P0 SYNCS.PHASECHK.TRANS64 P0, [R0+URZ], R3 ;  /* 0x00000003000085a7 */ /* 0x000ea400080010ff */
[----:B--2---:R-:W-:Y:S05]  /*b390*/  @!P0 BRA `(.L_x_179) ;  /* 0xfffffffc00f08947 */ /* 0x004fea000383ffff */
[----:B------:R-:W-:Y:S05]  /*b3a0*/  BRA `(.L_x_180) ;  /* 0xffffff7800807947 */ /* 0x000fea000383ffff */
.L_x_46:
[----:B------:R-:W-:-:S07]  /*b3b0*/  MOV R0, UR5 ;  /* 0x0000000500007c02 */ /* 0x000fce0008000f00 */
.L_x_181:
[----:B-1----:R1:W2:Y:S02]  /*b3c0*/  SYNCS.PHASECHK.TRANS64.TRYWAIT P0, [R0+URZ], R3 ;  /* 0x00000003000075a7 */ /* 0x0022a400080011ff */
[----:B--2---:R-:W-:Y:S05]  /*b3d0*/  @!P0 NANOSLEEP.SYNCS 0x989680 ;  /* 0x009896800000895d */ /* 0x004fea0003900000 */
[----:B------:R-:W2:Y:S02]  /*b3e0*/  @!P0 SYNCS.PHASECHK.TRANS64 P0, [R0+URZ], R3 ;  /* 0x00000003000085a7 */ /* 0x000ea400080010ff */
[----:B--2---:R-:W-:Y:S05]  /*b3f0*/  @!P0 BRA `(.L_x_181) ;  /* 0xfffffffc00f08947 */ /* 0x004fea000383ffff */
[----:B------:R-:W-:Y:S05]  /*b400*/  BRA `(.L_x_182) ;  /* 0xffffff78008c7947 */ /* 0x000fea000383ffff */
.L_x_47:
[----:B------:R-:W-:-:S07]  /*b410*/  MOV R0, UR5 ;  /* 0x0000000500007c02 */ /* 0x000fce0008000f00 */
.L_x_183:
[----:B-1----:R1:W2:Y:S02]  /*b420*/  SYNCS.PHASECHK.TRANS64.TRYWAIT P0, [R0+URZ], R3 ;  /* 0x00000003000075a7 */ /* 0x0022a400080011ff */
[----:B--2---:R-:W-:Y:S05]  /*b430*/  @!P0 NANOSLEEP.SYNCS 0x989680 ;  /* 0x009896800000895d */ /* 0x004fea0003900000 */
[----:B------:R-:W2:Y:S02]  /*b440*/  @!P0 SYNCS.PHASECHK.TRANS64 P0, [R0+URZ], R3 ;  /* 0x00000003000085a7 */ /* 0x000ea400080010ff */
[----:B--2---:R-:W-:Y:S05]  /*b450*/  @!P0 BRA `(.L_x_183) ;  /* 0xfffffffc00f08947 */ /* 0x004fea000383ffff */
[----:B------:R-:W-:Y:S05]  /*b460*/  BRA `(.L_x_184) ;  /* 0xffffff7800987947 */ /* 0x000fea000383ffff */
.L_x_48:
[----:B------:R-:W-:-:S07]  /*b470*/  MOV R0, UR5 ;  /* 0x0000000500007c02 */ /* 0x000fce0008000f00 */
.L_x_185:
[----:B-1----:R1:W2:Y:S02]  /*b480*/  SYNCS.PHASECHK.TRANS64.TRYWAIT P0, [R0+URZ], R3 ;  /* 0x00000003000075a7 */ /* 0x0022a400080011ff */
[----:B--2---:R-:W-:Y:S05]  /*b490*/  @!P0 NANOSLEEP.SYNCS 0x989680 ;  /* 0x009896800000895d */ /* 0x004fea0003900000 */
[----:B------:R-:W2:Y:S02]  /*b4a0*/  @!P0 SYNCS.PHASECHK.TRANS64 P0, [R0+URZ], R3 ;  /* 0x00000003000085a7 */ /* 0x000ea400080010ff */
[----:B--2---:R-:W-:Y:S05]  /*b4b0*/  @!P0 BRA `(.L_x_185) ;  /* 0xfffffffc00f08947 */ /* 0x004fea000383ffff */
[----:B------:R-:W-:Y:S05]  /*b4c0*/  BRA `(.L_x_186) ;  /* 0xffffff7800a47947 */ /* 0x000fea000383ffff */
.L_x_49:
[----:B------:R-:W-:-:S07]  /*b4d0*/  MOV R0, UR5 ;  /* 0x0000000500007c02 */ /* 0x000fce0008000f00 */
.L_x_187:
[----:B-1----:R1:W2:Y:S02]  /*b4e0*/  SYNCS.PHASECHK.TRANS64.TRYWAIT P0, [R0+URZ], R3 ;  /* 0x00000003000075a7 */ /* 0x0022a400080011ff */
[----:B--2---:R-:W-:Y:S05]  /*b4f0*/  @!P0 NANOSLEEP.SYNCS 0x989680 ;  /* 0x009896800000895d */ /* 0x004fea0003900000 */
[----:B------:R-:W2:Y:S02]  /*b500*/  @!P0 SYNCS.PHASECHK.TRANS64 P0, [R0+URZ], R3 ;  /* 0x00000003000085a7 */ /* 0x000ea400080010ff */
[----:B--2---:R-:W-:Y:S05]  /*b510*/  @!P0 BRA `(.L_x_187) ;  /* 0xfffffffc00f08947 */ /* 0x004fea000383ffff */
[----:B------:R-:W-:Y:S05]  /*b520*/  BRA `(.L_x_188) ;  /* 0xffffff7800b07947 */ /* 0x000fea000383ffff */
.L_x_50:
[----:B------:R-:W-:-:S07]  /*b530*/  MOV R0, UR5 ;  /* 0x0000000500007c02 */ /* 0x000fce0008000f00 */
.L_x_189:
[----:B-1----:R1:W2:Y:S02]  /*b540*/  SYNCS.PHASECHK.TRANS64.TRYWAIT P0, [R0+URZ], R3 ;  /* 0x00000003000075a7 */ /* 0x0022a400080011ff */
[----:B--2---:R-:W-:Y:S05]  /*b550*/  @!P0 NANOSLEEP.SYNCS 0x989680 ;  /* 0x009896800000895d */ /* 0x004fea0003900000 */
[----:B------:R-:W2:Y:S02]  /*b560*/  @!P0 SYNCS.PHASECHK.TRANS64 P0, [R0+URZ], R3 ;  /* 0x00000003000085a7 */ /* 0x000ea400080010ff */
[----:B--2---:R-:W-:Y:S05]  /*b570*/  @!P0 BRA `(.L_x_189) ;  /* 0xfffffffc00f08947 */ /* 0x004fea000383ffff */
[----:B------:R-:W-:Y:S05]  /*b580*/  BRA `(.L_x_190) ;  /* 0xffffff7800bc7947 */ /* 0x000fea000383ffff */
.L_x_51:
[----:B------:R-:W-:-:S07]  /*b590*/  MOV R0, UR5 ;  /* 0x0000000500007c02 */ /* 0x000fce0008000f00 */
.L_x_191:
[----:B-1----:R1:W2:Y:S02]  /*b5a0*/  SYNCS.PHASECHK.TRANS64.TRYWAIT P0, [R0+URZ], R3 ;  /* 0x00000003000075a7 */ /* 0x0022a400080011ff */
[----:B--2---:R-:W-:Y:S05]  /*b5b0*/  @!P0 NANOSLEEP.SYNCS 0x989680 ;  /* 0x009896800000895d */ /* 0x004fea0003900000 */
[----:B------:R-:W2:Y:S02]  /*b5c0*/  @!P0 SYNCS.PHASECHK.TRANS64 P0, [R0+URZ], R3 ;  /* 0x00000003000085a7 */ /* 0x000ea400080010ff */
[----:B--2---:R-:W-:Y:S05]  /*b5d0*/  @!P0 BRA `(.L_x_191) ;  /* 0xfffffffc00f08947 */ /* 0x004fea000383ffff */
[----:B------:R-:W-:Y:S05]  /*b5e0*/  BRA `(.L_x_192) ;  /* 0xffffff7800c87947 */ /* 0x000fea000383ffff */
.L_x_52:
[----:B------:R-:W-:-:S07]  /*b5f0*/  MOV R0, UR5 ;  /* 0x0000000500007c02 */ /* 0x000fce0008000f00 */
.L_x_193:
[----:B-1----:R1:W2:Y:S02]  /*b600*/  SYNCS.PHASECHK.TRANS64.TRYWAIT P0, [R0+URZ], R3 ;  /* 0x00000003000075a7 */ /* 0x0022a400080011ff */
[----:B--2---:R-:W-:Y:S05]  /*b610*/  @!P0 NANOSLEEP.SYNCS 0x989680 ;  /* 0x009896800000895d */ /* 0x004fea0003900000 */
[----:B------:R-:W2:Y:S02]  /*b620*/  @!P0 SYNCS.PHASECHK.TRANS64 P0, [R0+URZ], R3 ;  /* 0x00000003000085a7 */ /* 0x000ea400080010ff */
[----:B--2---:R-:W-:Y:S05]  /*b630*/  @!P0 BRA `(.L_x_193) ;  /* 0xfffffffc00f08947 */ /* 0x004fea000383ffff */
[----:B------:R-:W-:Y:S05]  /*b640*/  BRA `(.L_x_194) ;  /* 0xffffff7800d47947 */ /* 0x000fea000383ffff */
.L_x_53:
[----:B------:R-:W-:-:S07]  /*b650*/  MOV R0, UR5 ;  /* 0x0000000500007c02 */ /* 0x000fce0008000f00 */
.L_x_195:
[----:B-1----:R1:W2:Y:S02]  /*b660*/  SYNCS.PHASECHK.TRANS64.TRYWAIT P0, [R0+URZ], R3 ;  /* 0x00000003000075a7 */ /* 0x0022a400080011ff */
[----:B--2---:R-:W-:Y:S05]  /*b670*/  @!P0 NANOSLEEP.SYNCS 0x989680 ;  /* 0x009896800000895d */ /* 0x004fea0003900000 */
[----:B------:R-:W2:Y:S02]  /*b680*/  @!P0 SYNCS.PHASECHK.TRANS64 P0, [R0+URZ], R3 ;  /* 0x00000003000085a7 */ /* 0x000ea400080010ff */
[----:B--2---:R-:W-:Y:S05]  /*b690*/  @!P0 BRA `(.L_x_195) ;  /* 0xfffffffc00f08947 */ /* 0x004fea000383ffff */
[----:B------:R-:W-:Y:S05]  /*b6a0*/  BRA `(.L_x_196) ;  /* 0xffffff7800e07947 */ /* 0x000fea000383ffff */
.L_x_54:
[----:B------:R-:W-:-:S07]  /*b6b0*/  MOV R0, UR5 ;  /* 0x0000000500007c02 */ /* 0x000fce0008000f00 */
.L_x_197:
[----:B-1----:R1:W2:Y:S02]  /*b6c0*/  SYNCS.PHASECHK.TRANS64.TRYWAIT P0, [R0+URZ], R3 ;  /* 0x00000003000075a7 */ /* 0x0022a400080011ff */
[----:B--2---:R-:W-:Y:S05]  /*b6d0*/  @!P0 NANOSLEEP.SYNCS 0x989680 ;  /* 0x009896800000895d */ /* 0x004fea0003900000 */
[----:B------:R-:W2:Y:S02]  /*b6e0*/  @!P0 SYNCS.PHASECHK.TRANS64 P0, [R0+URZ], R3 ;  /* 0x00000003000085a7 */ /* 0x000ea400080010ff */
[----:B--2---:R-:W-:Y:S05]  /*b6f0*/  @!P0 BRA `(.L_x_197) ;  /* 0xfffffffc00f08947 */ /* 0x004fea000383ffff */
[----:B------:R-:W-:Y:S05]  /*b700*/  BRA `(.L_x_198) ;  /* 0xffffff7800ec7947 */ /* 0x000fea000383ffff */
.L_x_55:
[----:B------:R-:W-:-:S07]  /*b710*/  MOV R0, UR5 ;  /* 0x0000000500007c02 */ /* 0x000fce0008000f00 */
.L_x_199:
[----:B-1----:R1:W2:Y:S02]  /*b720*/  SYNCS.PHASECHK.TRANS64.TRYWAIT P0, [R0+URZ], R3 ;  /* 0x00000003000075a7 */ /* 0x0022a400080011ff */
[----:B--2---:R-:W-:Y:S05]  /*b730*/  @!P0 NANOSLEEP.SYNCS 0x989680 ;  /* 0x009896800000895d */ /* 0x004fea0003900000 */
[----:B------:R-:W2:Y:S02]  /*b740*/  @!P0 SYNCS.PHASECHK.TRANS64 P0, [R0+URZ], R3 ;  /* 0x00000003000085a7 */ /* 0x000ea400080010ff */
[----:B--2---:R-:W-:Y:S05]  /*b750*/  @!P0 BRA `(.L_x_199) ;  /* 0xfffffffc00f08947 */ /* 0x004fea000383ffff */
[----:B------:R-:W-:Y:S05]  /*b760*/  BRA `(.L_x_200) ;  /* 0xffffff7800f87947 */ /* 0x000fea000383ffff */
.L_x_56:
[----:B------:R-:W-:-:S07]  /*b770*/  MOV R0, UR5 ;  /* 0x0000000500007c02 */ /* 0x000fce0008000f00 */
.L_x_201:
[----:B-1----:R1:W2:Y:S02]  /*b780*/  SYNCS.PHASECHK.TRANS64.TRYWAIT P0, [R0+URZ], R3 ;  /* 0x00000003000075a7 */ /* 0x0022a400080011ff */
[----:B--2---:R-:W-:Y:S05]  /*b790*/  @!P0 NANOSLEEP.SYNCS 0x989680 ;  /* 0x009896800000895d */ /* 0x004fea0003900000 */
[----:B------:R-:W2:Y:S02]  /*b7a0*/  @!P0 SYNCS.PHASECHK.TRANS64 P0, [R0+URZ], R3 ;  /* 0x00000003000085a7 */ /* 0x000ea400080010ff */
[----:B--2---:R-:W-:Y:S05]  /*b7b0*/  @!P0 BRA `(.L_x_201) ;  /* 0xfffffffc00f08947 */ /* 0x004fea000383ffff */
[----:B------:R-:W-:Y:S05]  /*b7c0*/  BRA `(.L_x_202) ;  /* 0xffffff7c00047947 */ /* 0x000fea000383ffff */
.L_x_57:
[----:B------:R-:W-:-:S07]  /*b7d0*/  MOV R0, UR5 ;  /* 0x0000000500007c02 */ /* 0x000fce0008000f00 */
.L_x_203:
[----:B-1----:R1:W2:Y:S02]  /*b7e0*/  SYNCS.PHASECHK.TRANS64.TRYWAIT P0, [R0+URZ], R3 ;  /* 0x00000003000075a7 */ /* 0x0022a400080011ff */
[----:B--2---:R-:W-:Y:S05]  /*b7f0*/  @!P0 NANOSLEEP.SYNCS 0x989680 ;  /* 0x009896800000895d */ /* 0x004fea0003900000 */
[----:B------:R-:W2:Y:S02]  /*b800*/  @!P0 SYNCS.PHASECHK.TRANS64 P0, [R0+URZ], R3 ;  /* 0x00000003000085a7 */ /* 0x000ea400080010ff */
[----:B--2---:R-:W-:Y:S05]  /*b810*/  @!P0 BRA `(.L_x_203) ;  /* 0xfffffffc00f08947 */ /* 0x004fea000383ffff */
[----:B------:R-:W-:Y:S05]  /*b820*/  BRA `(.L_x_204) ;  /* 0xffffff7c00107947 */ /* 0x000fea000383ffff */
.L_x_58:
[----:B------:R-:W-:-:S07]  /*b830*/  MOV R0, UR5 ;  /* 0x0000000500007c02 */ /* 0x000fce0008000f00 */
.L_x_205:
[----:B-1----:R1:W2:Y:S02]  /*b840*/  SYNCS.PHASECHK.TRANS64.TRYWAIT P0, [R0+URZ], R3 ;  /* 0x00000003000075a7 */ /* 0x0022a400080011ff */
[----:B--2---:R-:W-:Y:S05]  /*b850*/  @!P0 NANOSLEEP.SYNCS 0x989680 ;  /* 0x009896800000895d */ /* 0x004fea0003900000 */
[----:B------:R-:W2:Y:S02]  /*b860*/  @!P0 SYNCS.PHASECHK.TRANS64 P0, [R0+URZ], R3 ;  /* 0x00000003000085a7 */ /* 0x000ea400080010ff */
[----:B--2---:R-:W-:Y:S05]  /*b870*/  @!P0 BRA `(.L_x_205) ;  /* 0xfffffffc00f08947 */ /* 0x004fea000383ffff */
[----:B------:R-:W-:Y:S05]  /*b880*/  BRA `(.L_x_206) ;  /* 0xffffff7c001c7947 */ /* 0x000fea000383ffff */
.L_x_59:
[----:B------:R-:W-:-:S07]  /*b890*/  MOV R0, UR5 ;  /* 0x0000000500007c02 */ /* 0x000fce0008000f00 */
.L_x_207:
[----:B-1----:R1:W2:Y:S02]  /*b8a0*/  SYNCS.PHASECHK.TRANS64.TRYWAIT P0, [R0+URZ], R3 ;  /* 0x00000003000075a7 */ /* 0x0022a400080011ff */
[----:B--2---:R-:W-:Y:S05]  /*b8b0*/  @!P0 NANOSLEEP.SYNCS 0x989680 ;  /* 0x009896800000895d */ /* 0x004fea0003900000 */
[----:B------:R-:W2:Y:S02]  /*b8c0*/  @!P0 SYNCS.PHASECHK.TRANS64 P0, [R0+URZ], R3 ;  /* 0x00000003000085a7 */ /* 0x000ea400080010ff */
[----:B--2---:R-:W-:Y:S05]  /*b8d0*/  @!P0 BRA `(.L_x_207) ;  /* 0xfffffffc00f08947 */ /* 0x004fea000383ffff */
[----:B------:R-:W-:Y:S05]  /*b8e0*/  BRA `(.L_x_208) ;  /* 0xffffff7c00287947 */ /* 0x000fea000383ffff */
.L_x_60:
[----:B------:R-:W-:-:S07]  /*b8f0*/  MOV R0, UR5 ;  /* 0x0000000500007c02 */ /* 0x000fce0008000f00 */
.L_x_209:
[----:B-1----:R1:W2:Y:S02]  /*b900*/  SYNCS.PHASECHK.TRANS64.TRYWAIT P0, [R0+URZ], R3 ;  /* 0x00000003000075a7 */ /* 0x0022a400080011ff */
[----:B--2---:R-:W-:Y:S05]  /*b910*/  @!P0 NANOSLEEP.SYNCS 0x989680 ;  /* 0x009896800000895d */ /* 0x004fea0003900000 */
[----:B------:R-:W2:Y:S02]  /*b920*/  @!P0 SYNCS.PHASECHK.TRANS64 P0, [R0+URZ], R3 ;  /* 0x00000003000085a7 */ /* 0x000ea400080010ff */
[----:B--2---:R-:W-:Y:S05]  /*b930*/  @!P0 BRA `(.L_x_209) ;  /* 0xfffffffc00f08947 */ /* 0x004fea000383ffff */
[----:B------:R-:W-:Y:S05]  /*b940*/  BRA `(.L_x_210) ;  /* 0xffffff7c00347947 */ /* 0x000fea000383ffff */
.L_x_61:
[----:B------:R-:W-:-:S07]  /*b950*/  MOV R0, UR5 ;  /* 0x0000000500007c02 */ /* 0x000fce0008000f00 */
.L_x_211:
[----:B-1----:R1:W2:Y:S02]  /*b960*/  SYNCS.PHASECHK.TRANS64.TRYWAIT P0, [R0+URZ], R3 ;  /* 0x00000003000075a7 */ /* 0x0022a400080011ff */
[----:B--2---:R-:W-:Y:S05]  /*b970*/  @!P0 NANOSLEEP.SYNCS 0x989680 ;  /* 0x009896800000895d */ /* 0x004fea0003900000 */
[----:B------:R-:W2:Y:S02]  /*b980*/  @!P0 SYNCS.PHASECHK.TRANS64 P0, [R0+URZ], R3 ;  /* 0x00000003000085a7 */ /* 0x000ea400080010ff */
[----:B--2---:R-:W-:Y:S05]  /*b990*/  @!P0 BRA `(.L_x_211) ;  /* 0xfffffffc00f08947 */ /* 0x004fea000383ffff */
[----:B------:R-:W-:Y:S05]  /*b9a0*/  BRA `(.L_x_212) ;  /* 0xffffff7c00407947 */ /* 0x000fea000383ffff */
.L_x_62:
[----:B------:R-:W-:-:S07]  /*b9b0*/  MOV R0, UR5 ;  /* 0x0000000500007c02 */ /* 0x000fce0008000f00 */
.L_x_213:
[----:B-1----:R1:W2:Y:S02]  /*b9c0*/  SYNCS.PHASECHK.TRANS64.TRYWAIT P0, [R0+URZ], R3 ;  /* 0x00000003000075a7 */ /* 0x0022a400080011ff */
[----:B--2---:R-:W-:Y:S05]  /*b9d0*/  @!P0 NANOSLEEP.SYNCS 0x989680 ;  /* 0x009896800000895d */ /* 0x004fea0003900000 */
[----:B------:R-:W2:Y:S02]  /*b9e0*/  @!P0 SYNCS.PHASECHK.TRANS64 P0, [R0+URZ], R3 ;  /* 0x00000003000085a7 */ /* 0x000ea400080010ff */
[----:B--2---:R-:W-:Y:S05]  /*b9f0*/  @!P0 BRA `(.L_x_213) ;  /* 0xfffffffc00f08947 */ /* 0x004fea000383ffff */
[----:B------:R-:W-:Y:S05]  /*ba00*/  BRA `(.L_x_214) ;  /* 0xffffff7c004c7947 */ /* 0x000fea000383ffff */
.L_x_63:
[----:B------:R-:W-:-:S07]  /*ba10*/  MOV R0, UR5 ;  /* 0x0000000500007c02 */ /* 0x000fce0008000f00 */
.L_x_215:
[----:B-1----:R1:W2:Y:S02]  /*ba20*/  SYNCS.PHASECHK.TRANS64.TRYWAIT P0, [R0+URZ], R3 ;  /* 0x00000003000075a7 */ /* 0x0022a400080011ff */
[----:B--2---:R-:W-:Y:S05]  /*ba30*/  @!P0 NANOSLEEP.SYNCS 0x989680 ;  /* 0x009896800000895d */ /* 0x004fea0003900000 */
[----:B------:R-:W2:Y:S02]  /*ba40*/  @!P0 SYNCS.PHASECHK.TRANS64 P0, [R0+URZ], R3 ;  /* 0x00000003000085a7 */ /* 0x000ea400080010ff */
[----:B--2---:R-:W-:Y:S05]  /*ba50*/  @!P0 BRA `(.L_x_215) ;  /* 0xfffffffc00f08947 */ /* 0x004fea000383ffff */
[----:B------:R-:W-:Y:S05]  /*ba60*/  BRA `(.L_x_216) ;  /* 0xffffff7c00587947 */ /* 0x000fea000383ffff */
.L_x_64:
[----:B------:R-:W-:-:S07]  /*ba70*/  MOV R0, UR5 ;  /* 0x0000000500007c02 */ /* 0x000fce0008000f00 */
.L_x_217:
[----:B-1----:R1:W2:Y:S02]  /*ba80*/  SYNCS.PHASECHK.TRANS64.TRYWAIT P0, [R0+URZ], R3 ;  /* 0x00000003000075a7 */ /* 0x0022a400080011ff */
[----:B--2---:R-:W-:Y:S05]  /*ba90*/  @!P0 NANOSLEEP.SYNCS 0x989680 ;  /* 0x009896800000895d */ /* 0x004fea0003900000 */
[----:B------:R-:W2:Y:S02]  /*baa0*/  @!P0 SYNCS.PHASECHK.TRANS64 P0, [R0+URZ], R3 ;  /* 0x00000003000085a7 */ /* 0x000ea400080010ff */
[----:B--2---:R-:W-:Y:S05]  /*bab0*/  @!P0 BRA `(.L_x_217) ;  /* 0xfffffffc00f08947 */ /* 0x004fea000383ffff */
[----:B------:R-:W-:Y:S05]  /*bac0*/  BRA `(.L_x_218) ;  /* 0xffffff7c00647947 */ /* 0x000fea000383ffff */
.L_x_65:
[----:B------:R-:W-:-:S07]  /*bad0*/  MOV R0, UR5 ;  /* 0x0000000500007c02 */ /* 0x000fce0008000f00 */
.L_x_219:
[----:B-1----:R1:W2:Y:S02]  /*bae0*/  SYNCS.PHASECHK.TRANS64.TRYWAIT P0, [R0+URZ], R3 ;  /* 0x00000003000075a7 */ /* 0x0022a400080011ff */
[----:B--2---:R-:W-:Y:S05]  /*baf0*/  @!P0 NANOSLEEP.SYNCS 0x989680 ;  /* 0x009896800000895d */ /* 0x004fea0003900000 */
[----:B------:R-:W2:Y:S02]  /*bb00*/  @!P0 SYNCS.PHASECHK.TRANS64 P0, [R0+URZ], R3 ;  /* 0x00000003000085a7 */ /* 0x000ea400080010ff */
[----:B--2---:R-:W-:Y:S05]  /*bb10*/  @!P0 BRA `(.L_x_219) ;  /* 0xfffffffc00f08947 */ /* 0x004fea000383ffff */
[----:B------:R-:W-:Y:S05]  /*bb20*/  BRA `(.L_x_220) ;  /* 0xffffff7c00707947 */ /* 0x000fea000383ffff */
.L_x_66:
[----:B------:R-:W-:-:S07]  /*bb30*/  MOV R0, UR5 ;  /* 0x0000000500007c02 */ /* 0x000fce0008000f00 */
.L_x_221:
[----:B-1----:R1:W2:Y:S02]  /*bb40*/  SYNCS.PHASECHK.TRANS64.TRYWAIT P0, [R0+URZ], R3 ;  /* 0x00000003000075a7 */ /* 0x0022a400080011ff */
[----:B--2---:R-:W-:Y:S05]  /*bb50*/  @!P0 NANOSLEEP.SYNCS 0x989680 ;  /* 0x009896800000895d */ /* 0x004fea0003900000 */
[----:B------:R-:W2:Y:S02]  /*bb60*/  @!P0 SYNCS.PHASECHK.TRANS64 P0, [R0+URZ], R3 ;  /* 0x00000003000085a7 */ /* 0x000ea400080010ff */
[----:B--2---:R-:W-:Y:S05]  /*bb70*/  @!P0 BRA `(.L_x_221) ;  /* 0xfffffffc00f08947 */ /* 0x004fea000383ffff */
[----:B------:R-:W-:Y:S05]  /*bb80*/  BRA `(.L_x_222) ;  /* 0xffffff7c007c7947 */ /* 0x000fea000383ffff */
.L_x_67:
[----:B------:R-:W-:-:S07]  /*bb90*/  MOV R0, UR5 ;  /* 0x0000000500007c02 */ /* 0x000fce0008000f00 */
.L_x_223:
[----:B-1----:R1:W2:Y:S02]  /*bba0*/  SYNCS.PHASECHK.TRANS64.TRYWAIT P0, [R0+URZ], R3 ;  /* 0x00000003000075a7 */ /* 0x0022a400080011ff */
[----:B--2---:R-:W-:Y:S05]  /*bbb0*/  @!P0 NANOSLEEP.SYNCS 0x989680 ;  /* 0x009896800000895d */ /* 0x004fea0003900000 */
[----:B------:R-:W2:Y:S02]  /*bbc0*/  @!P0 SYNCS.PHASECHK.TRANS64 P0, [R0+URZ], R3 ;  /* 0x00000003000085a7 */ /* 0x000ea400080010ff */
[----:B--2---:R-:W-:Y:S05]  /*bbd0*/  @!P0 BRA `(.L_x_223) ;  /* 0xfffffffc00f08947 */ /* 0x004fea000383ffff */
[----:B------:R-:W-:Y:S05]  /*bbe0*/  BRA `(.L_x_224) ;  /* 0xffffff7c00887947 */ /* 0x000fea000383ffff */
.L_x_68:
[----:B------:R-:W-:-:S07]  /*bbf0*/  MOV R0, UR5 ;  /* 0x0000000500007c02 */ /* 0x000fce0008000f00 */
.L_x_225:
[----:B-1----:R1:W2:Y:S02]  /*bc00*/  SYNCS.PHASECHK.TRANS64.TRYWAIT P0, [R0+URZ], R3 ;  /* 0x00000003000075a7 */ /* 0x0022a400080011ff */
[----:B--2---:R-:W-:Y:S05]  /*bc10*/  @!P0 NANOSLEEP.SYNCS 0x989680 ;  /* 0x009896800000895d */ /* 0x004fea0003900000 */
[----:B------:R-:W2:Y:S02]  /*bc20*/  @!P0 SYNCS.PHASECHK.TRANS64 P0, [R0+URZ], R3 ;  /* 0x00000003000085a7 */ /* 0x000ea400080010ff */
[----:B--2---:R-:W-:Y:S05]  /*bc30*/  @!P0 BRA `(.L_x_225) ;  /* 0xfffffffc00f08947 */ /* 0x004fea000383ffff */
[----:B------:R-:W-:Y:S05]  /*bc40*/  BRA `(.L_x_226) ;  /* 0xffffff7c00947947 */ /* 0x000fea000383ffff */
.L_x_69:
[----:B------:R-:W-:-:S07]  /*bc50*/  MOV R0, UR5 ;  /* 0x0000000500007c02 */ /* 0x000fce0008000f00 */
.L_x_227:
[----:B-1----:R1:W2:Y:S02]  /*bc60*/  SYNCS.PHASECHK.TRANS64.TRYWAIT P0, [R0+URZ], R3 ;  /* 0x00000003000075a7 */ /* 0x0022a400080011ff */
[----:B--2---:R-:W-:Y:S05]  /*bc70*/  @!P0 NANOSLEEP.SYNCS 0x989680 ;  /* 0x009896800000895d */ /* 0x004fea0003900000 */
[----:B------:R-:W2:Y:S02]  /*bc80*/  @!P0 SYNCS.PHASECHK.TRANS64 P0, [R0+URZ], R3 ;  /* 0x00000003000085a7 */ /* 0x000ea400080010ff */
[----:B--2---:R-:W-:Y:S05]  /*bc90*/  @!P0 BRA `(.L_x_227) ;  /* 0xfffffffc00f08947 */ /* 0x004fea000383ffff */
[----:B------:R-:W-:Y:S05]  /*bca0*/  BRA `(.L_x_228) ;  /* 0xffffff7c00a07947 */ /* 0x000fea000383ffff */
.L_x_70:
[----:B------:R-:W-:-:S07]  /*bcb0*/  MOV R0, UR5 ;  /* 0x0000000500007c02 */ /* 0x000fce0008000f00 */
.L_x_229:
[----:B-1----:R1:W2:Y:S02]  /*bcc0*/  SYNCS.PHASECHK.TRANS64.TRYWAIT P0, [R0+URZ], R3 ;  /* 0x00000003000075a7 */ /* 0x0022a400080011ff */
[----:B--2---:R-:W-:Y:S05]  /*bcd0*/  @!P0 NANOSLEEP.SYNCS 0x989680 ;  /* 0x009896800000895d */ /* 0x004fea0003900000 */
[----:B------:R-:W2:Y:S02]  /*bce0*/  @!P0 SYNCS.PHASECHK.TRANS64 P0, [R0+URZ], R3 ;  /* 0x00000003000085a7 */ /* 0x000ea400080010ff */
[----:B--2---:R-:W-:Y:S05]  /*bcf0*/  @!P0 BRA `(.L_x_229) ;  /* 0xfffffffc00f08947 */ /* 0x004fea000383ffff */
[----:B------:R-:W-:Y:S05]  /*bd00*/  BRA `(.L_x_230) ;  /* 0xffffff7c00ac7947 */ /* 0x000fea000383ffff */
.L_x_71:
[----:B------:R-:W-:-:S07]  /*bd10*/  MOV R0, UR5 ;  /* 0x0000000500007c02 */ /* 0x000fce0008000f00 */
.L_x_231:
[----:B-1----:R1:W2:Y:S02]  /*bd20*/  SYNCS.PHASECHK.TRANS64.TRYWAIT P0, [R0+URZ], R3 ;  /* 0x00000003000075a7 */ /* 0x0022a400080011ff */
[----:B--2---:R-:W-:Y:S05]  /*bd30*/  @!P0 NANOSLEEP.SYNCS 0x989680 ;  /* 0x009896800000895d */ /* 0x004fea0003900000 */
[----:B------:R-:W2:Y:S02]  /*bd40*/  @!P0 SYNCS.PHASECHK.TRANS64 P0, [R0+URZ], R3 ;  /* 0x00000003000085a7 */ /* 0x000ea400080010ff */
[----:B--2---:R-:W-:Y:S05]  /*bd50*/  @!P0 BRA `(.L_x_231) ;  /* 0xfffffffc00f08947 */ /* 0x004fea000383ffff */
[----:B------:R-:W-:Y:S05]  /*bd60*/  BRA `(.L_x_232) ;  /* 0xffffff7c00b87947 */ /* 0x000fea000383ffff */
.L_x_72:
[----:B------:R-:W-:-:S07]  /*bd70*/  MOV R0, UR5 ;  /* 0x0000000500007c02 */ /* 0x000fce0008000f00 */
.L_x_233:
[----:B-1----:R1:W2:Y:S02]  /*bd80*/  SYNCS.PHASECHK.TRANS64.TRYWAIT P0, [R0+URZ], R3 ;  /* 0x00000003000075a7 */ /* 0x0022a400080011ff */
[----:B--2---:R-:W-:Y:S05]  /*bd90*/  @!P0 NANOSLEEP.SYNCS 0x989680 ;  /* 0x009896800000895d */ /* 0x004fea0003900000 */
[----:B------:R-:W2:Y:S02]  /*bda0*/  @!P0 SYNCS.PHASECHK.TRANS64 P0, [R0+URZ], R3 ;  /* 0x00000003000085a7 */ /* 0x000ea400080010ff */
[----:B--2---:R-:W-:Y:S05]  /*bdb0*/  @!P0 BRA `(.L_x_233) ;  /* 0xfffffffc00f08947 */ /* 0x004fea000383ffff */
[----:B------:R-:W-:Y:S05]  /*bdc0*/  BRA `(.L_x_234) ;  /* 0xffffff7c00c47947 */ /* 0x000fea000383ffff */
.L_x_73:
[----:B------:R-:W-:-:S07]  /*bdd0*/  MOV R0, UR5 ;  /* 0x0000000500007c02 */ /* 0x000fce0008000f00 */
.L_x_235:
[----:B-1----:R1:W2:Y:S02]  /*bde0*/  SYNCS.PHASECHK.TRANS64.TRYWAIT P0, [R0+URZ], R3 ;  /* 0x00000003000075a7 */ /* 0x0022a400080011ff */
[----:B--2---:R-:W-:Y:S05]  /*bdf0*/  @!P0 NANOSLEEP.SYNCS 0x989680 ;  /* 0x009896800000895d */ /* 0x004fea0003900000 */
[----:B------:R-:W2:Y:S02]  /*be00*/  @!P0 SYNCS.PHASECHK.TRANS64 P0, [R0+URZ], R3 ;  /* 0x00000003000085a7 */ /* 0x000ea400080010ff */
[----:B--2---:R-:W-:Y:S05]  /*be10*/  @!P0 BRA `(.L_x_235) ;  /* 0xfffffffc00f08947 */ /* 0x004fea000383ffff */
[----:B------:R-:W-:Y:S05]  /*be20*/  BRA `(.L_x_236) ;  /* 0xffffff7c00d07947 */ /* 0x000fea000383ffff */
.L_x_74:
[----:B------:R-:W-:-:S07]  /*be30*/  MOV R0, UR5 ;  /* 0x0000000500007c02 */ /* 0x000fce0008000f00 */
.L_x_237:
[----:B-1----:R1:W2:Y:S02]  /*be40*/  SYNCS.PHASECHK.TRANS64.TRYWAIT P0, [R0+URZ], R3 ;  /* 0x00000003000075a7 */ /* 0x0022a400080011ff */
[----:B--2---:R-:W-:Y:S05]  /*be50*/  @!P0 NANOSLEEP.SYNCS 0x989680 ;  /* 0x009896800000895d */ /* 0x004fea0003900000 */
[----:B------:R-:W2:Y:S02]  /*be60*/  @!P0 SYNCS.PHASECHK.TRANS64 P0, [R0+URZ], R3 ;  /* 0x00000003000085a7 */ /* 0x000ea400080010ff */
[----:B--2---:R-:W-:Y:S05]  /*be70*/  @!P0 BRA `(.L_x_237) ;  /* 0xfffffffc00f08947 */ /* 0x004fea000383ffff */
[----:B------:R-:W-:Y:S05]  /*be80*/  BRA `(.L_x_238) ;  /* 0xffffff7c00dc7947 */ /* 0x000fea000383ffff */
.L_x_75:
[----:B------:R-:W-:-:S07]  /*be90*/  MOV R0, UR5 ;  /* 0x0000000500007c02 */ /* 0x000fce0008000f00 */
.L_x_239:
[----:B-1----:R1:W2:Y:S02]  /*bea0*/  SYNCS.PHASECHK.TRANS64.TRYWAIT P0, [R0+URZ], R3 ;  /* 0x00000003000075a7 */ /* 0x0022a400080011ff */
[----:B--2---:R-:W-:Y:S05]  /*beb0*/  @!P0 NANOSLEEP.SYNCS 0x989680 ;  /* 0x009896800000895d */ /* 0x004fea0003900000 */
[----:B------:R-:W2:Y:S02]  /*bec0*/  @!P0 SYNCS.PHASECHK.TRANS64 P0, [R0+URZ], R3 ;  /* 0x00000003000085a7 */ /* 0x000ea400080010ff */
[----:B--2---:R-:W-:Y:S05]  /*bed0*/  @!P0 BRA `(.L_x_239) ;  /* 0xfffffffc00f08947 */ /* 0x004fea000383ffff */
[----:B------:R-:W-:Y:S05]  /*bee0*/  BRA `(.L_x_240) ;  /* 0xffffff7c00e87947 */ /* 0x000fea000383ffff */
.L_x_78:
[----:B--2---:R2:W3:Y:S02]  /*bef0*/  SYNCS.PHASECHK.TRANS64.TRYWAIT P0, [R2+URZ+0x2c0], R5 ;  /* 0x0002c005020075a7 */ /* 0x0044e400080011ff */
[----:B---3--:R-:W-:Y:S05]  /*bf00*/  @!P0 NANOSLEEP.SYNCS 0x989680 ;  /* 0x009896800000895d */ /* 0x008fea0003900000 */
[----:B------:R-:W3:Y:S02]  /*bf10*/  @!P0 SYNCS.PHASECHK.TRANS64 P0, [R2+URZ+0x2c0], R5 ;  /* 0x0002c005020085a7 */ /* 0x000ee400080010ff */
[----:B---3--:R-:W-:Y:S05]  /*bf20*/  @!P0 BRA `(.L_x_78) ;  /* 0xfffffffc00f08947 */ /* 0x008fea000383ffff */
[----:B------:R-:W-:Y:S05]  /*bf30*/  BRA `(.L_x_241) ;  /* 0xffffff8000447947 */ /* 0x000fea000383ffff */
.L_x_79:
[----:B------:R-:W-:-:S07]  /*bf40*/  MOV R2, UR4 ;  /* 0x0000000400027c02 */ /* 0x000fce0008000f00 */
.L_x_242:
[----:B--2---:R2:W3:Y:S02]  /*bf50*/  SYNCS.PHASECHK.TRANS64.TRYWAIT P0, [R2+URZ+0x270], R5 ;  /* 0x00027005020075a7 */ /* 0x0044e400080011ff */
[----:B---3--:R-:W-:Y:S05]  /*bf60*/  @!P0 NANOSLEEP.SYNCS 0x989680 ;  /* 0x009896800000895d */ /* 0x008fea0003900000 */
[----:B------:R-:W3:Y:S02]  /*bf70*/  @!P0 SYNCS.PHASECHK.TRANS64 P0, [R2+URZ+0x270], R5 ;  /* 0x00027005020085a7 */ /* 0x000ee400080010ff */
[----:B---3--:R-:W-:Y:S05]  /*bf80*/  @!P0 BRA `(.L_x_242) ;  /* 0xfffffffc00f08947 */ /* 0x008fea000383ffff */
[----:B------:R-:W-:Y:S05]  /*bf90*/  BRA `(.L_x_243) ;  /* 0xffffff8000547947 */ /* 0x000fea000383ffff */
.L_x_80:
[----:B--2---:R2:W3:Y:S02]  /*bfa0*/  SYNCS.PHASECHK.TRANS64.TRYWAIT P1, [R2+URZ+0x260], R5 ;  /* 0x00026005020075a7 */ /* 0x0044e400080211ff */
[----:B---3--:R-:W-:Y:S05]  /*bfb0*/  @!P1 NANOSLEEP.SYNCS 0x989680 ;  /* 0x009896800000995d */ /* 0x008fea0003900000 */
[----:B------:R-:W3:Y:S02]  /*bfc0*/  @!P1 SYNCS.PHASECHK.TRANS64 P1, [R2+URZ+0x260], R5 ;  /* 0x00026005020095a7 */ /* 0x000ee400080210ff */
[----:B---3--:R-:W-:Y:S05]  /*bfd0*/  @!P1 BRA `(.L_x_80) ;  /* 0xfffffffc00f09947 */ /* 0x008fea000383ffff */
[----:B------:R-:W-:Y:S05]  /*bfe0*/  BRA `(.L_x_244) ;  /* 0xffffff8000847947 */ /* 0x000fea000383ffff */
.L_x_83:
[----:B------:R-:W-:-:S07]  /*bff0*/  MOV R0, UR4 ;  /* 0x0000000400007c02 */ /* 0x000fce0008000f00 */
.L_x_245:
[----:B--2---:R2:W3:Y:S02]  /*c000*/  SYNCS.PHASECHK.TRANS64.TRYWAIT P0, [R0+URZ+0x270], R3 ;  /* 0x00027003000075a7 */ /* 0x0044e400080011ff */
[----:B---3--:R-:W-:Y:S05]  /*c010*/  @!P0 NANOSLEEP.SYNCS 0x989680 ;  /* 0x009896800000895d */ /* 0x008fea0003900000 */
[----:B------:R-:W3:Y:S02]  /*c020*/  @!P0 SYNCS.PHASECHK.TRANS64 P0, [R0+URZ+0x270], R3 ;  /* 0x00027003000085a7 */ /* 0x000ee400080010ff */
[----:B---3--:R-:W-:Y:S05]  /*c030*/  @!P0 BRA `(.L_x_245) ;  /* 0xfffffffc00f08947 */ /* 0x008fea000383ffff */
[----:B------:R-:W-:Y:S05]  /*c040*/  BRA `(.L_x_82) ;  /* 0xffffff8000d87947 */ /* 0x000fea000383ffff */
.L_x_92:
[----:B--2---:R-:W-:-:S04]  /*c050*/  MOV R0, UR5 ;  /* 0x0000000500007c02 */ /* 0x004fc80008000f00 */
[----:B------:R2:W3:Y:S03]  /*c060*/  SYNCS.PHASECHK.TRANS64.TRYWAIT P0, [R0+URZ+0x8], R7 ;  /* 0x00000807000075a7 */ /* 0x0004e600080011ff */
[----:B---3--:R-:W-:Y:S05]  /*c070*/  @!P0 NANOSLEEP.SYNCS 0x989680 ;  /* 0x009896800000895d */ /* 0x008fea0003900000 */
[----:B------:R-:W3:Y:S02]  /*c080*/  @!P0 SYNCS.PHASECHK.TRANS64 P0, [R0+URZ+0x8], R7 ;  /* 0x00000807000085a7 */ /* 0x000ee400080010ff */
[----:B---3--:R-:W-:Y:S05]  /*c090*/  @!P0 BRA `(.L_x_92) ;  /* 0xfffffffc00ec8947 */ /* 0x008fea000383ffff */
[----:B------:R-:W-:Y:S05]  /*c0a0*/  BRA `(.L_x_91) ;  /* 0xffffff84008c7947 */ /* 0x000fea000383ffff */
.L_x_94:
[----:B------:R-:W-:Y:S01]  /*c0b0*/  BSSY B0, `(.L_x_246) ;  /* 0x0000006000007945 */ /* 0x000fe20003800000 */
[----:B------:R-:W-:-:S07]  /*c0c0*/  MOV R15, 0xffffffff ;  /* 0xffffffff000f7802 */ /* 0x000fce0000000f00 */
[----:B-12--5:R-:W-:Y:S05]  /*c0d0*/  WARPSYNC.COLLECTIVE R15, `(.L_x_247) ;  /* 0x000000000f0c7348 */ /* 0x026fea0003c00000 */
[----:B------:R-:W-:Y:S02]  /*c0e0*/  ELECT P6, UR79, PT ;  /* 0x00000000004f782f */ /* 0x000fe400038c0000 */
[----:B------:R-:W-:Y:S01]  /*c0f0*/  MOV R14, UR79 ;  /* 0x0000004f000e7c02 */ /* 0x000fe20008000f00 */
[----:B-12--5:R-:W-:Y:S10]  /*c100*/  ENDCOLLECTIVE ;  /* 0x000000000000791b */ /* 0x026ff40003800000 */
.L_x_247:
[----:B------:R-:W-:Y:S05]  /*c110*/  BSYNC B0 ;  /* 0x0000000000007941 */ /* 0x000fea0003800000 */
.L_x_246:
[----:B------:R-:W-:Y:S05]  /*c120*/  BRA `(.L_x_248) ;  /* 0xffffff8400bc7947 */ /* 0x000fea000383ffff */
.L_x_96:
[----:B--2---:R-:W-:-:S04]  /*c130*/  MOV R0, UR5 ;  /* 0x0000000500007c02 */ /* 0x004fc80008000f00 */
[----:B------:R2:W3:Y:S03]  /*c140*/  SYNCS.PHASECHK.TRANS64.TRYWAIT P0, [R0+URZ+0x8], R5 ;  /* 0x00000805000075a7 */ /* 0x0004e600080011ff */
[----:B---3--:R-:W-:Y:S05]  /*c150*/  @!P0 NANOSLEEP.SYNCS 0x989680 ;  /* 0x009896800000895d */ /* 0x008fea0003900000 */
[----:B------:R-:W3:Y:S02]  /*c160*/  @!P0 SYNCS.PHASECHK.TRANS64 P0, [R0+URZ+0x8], R5 ;  /* 0x00000805000085a7 */ /* 0x000ee400080010ff */
[----:B---3--:R-:W-:Y:S05]  /*c170*/  @!P0 BRA `(.L_x_96) ;  /* 0xfffffffc00ec8947 */ /* 0x008fea000383ffff */
[----:B------:R-:W-:Y:S05]  /*c180*/  BRA `(.L_x_95) ;  /* 0xffffff8400c07947 */ /* 0x000fea000383ffff */
.L_x_97:
[----:B-1----:R1:W2:Y:S02]  /*c190*/  SYNCS.PHASECHK.TRANS64.TRYWAIT P0, [R0+URZ+0x260], R5 ;  /* 0x00026005000075a7 */ /* 0x0022a400080011ff */
[----:B--2---:R-:W-:Y:S05]  /*c1a0*/  @!P0 NANOSLEEP.SYNCS 0x989680 ;  /* 0x009896800000895d */ /* 0x004fea0003900000 */
[----:B------:R-:W2:Y:S02]  /*c1b0*/  @!P0 SYNCS.PHASECHK.TRANS64 P0, [R0+URZ+0x260], R5 ;  /* 0x00026005000085a7 */ /* 0x000ea400080010ff */
[----:B--2---:R-:W-:Y:S05]  /*c1c0*/  @!P0 BRA `(.L_x_97) ;  /* 0xfffffffc00f08947 */ /* 0x004fea000383ffff */
[----:B------:R-:W-:Y:S05]  /*c1d0*/  BRA `(.L_x_249) ;  /* 0xffffff8800947947 */ /* 0x000fea000383ffff */
.L_x_99:
[----:B------:R-:W-:-:S07]  /*c1e0*/  MOV R0, UR19 ;  /* 0x0000001300007c02 */ /* 0x000fce0008000f00 */
.L_x_250:
[----:B-1----:R1:W2:Y:S02]  /*c1f0*/  SYNCS.PHASECHK.TRANS64.TRYWAIT P0, [R0+URZ+0x2a0], R5 ;  /* 0x0002a005000075a7 */ /* 0x0022a400080011ff */
[----:B--2---:R-:W-:Y:S05]  /*c200*/  @!P0 NANOSLEEP.SYNCS 0x989680 ;  /* 0x009896800000895d */ /* 0x004fea0003900000 */
[----:B------:R-:W2:Y:S02]  /*c210*/  @!P0 SYNCS.PHASECHK.TRANS64 P0, [R0+URZ+0x2a0], R5 ;  /* 0x0002a005000085a7 */ /* 0x000ea400080010ff */
[----:B--2---:R-:W-:Y:S05]  /*c220*/  @!P0 BRA `(.L_x_250) ;  /* 0xfffffffc00f08947 */ /* 0x004fea000383ffff */
[----:B------:R-:W-:Y:S05]  /*c230*/  BRA `(.L_x_251) ;  /* 0xffffff8800dc7947 */ /* 0x000fea000383ffff */
.L_x_102:
[----:B------:R-:W-:Y:S07]  /*c240*/  MOV R0, UR6 ;  /* 0x0000000600007c02 */ /* 0x000fee0008000f00 */
.L_x_252:
[----:B-1----:R1:W2:Y:S02]  /*c250*/  SYNCS.PHASECHK.TRANS64.TRYWAIT P0, [R0+URZ], R5 ;  /* 0x00000005000075a7 */ /* 0x0022a400080011ff */
[----:B--2---:R-:W-:Y:S05]  /*c260*/  @!P0 NANOSLEEP.SYNCS 0x989680 ;  /* 0x009896800000895d */ /* 0x004fea0003900000 */
[----:B------:R-:W2:Y:S02]  /*c270*/  @!P0 SYNCS.PHASECHK.TRANS64 P0, [R0+URZ], R5 ;  /* 0x00000005000085a7 */ /* 0x000ea400080010ff */
[----:B--2---:R-:W-:Y:S05]  /*c280*/  @!P0 BRA `(.L_x_252) ;  /* 0xfffffffc00f08947 */ /* 0x004fea000383ffff */
[----:B------:R-:W-:Y:S05]  /*c290*/  BRA `(.L_x_101) ;  /* 0xffffff8800f47947 */ /* 0x000fea000383ffff */
.L_x_106:
[----:B-1----:R-:W-:-:S07]  /*c2a0*/  MOV R0, UR4 ;  /* 0x0000000400007c02 */ /* 0x002fce0008000f00 */
.L_x_253:
[----:B-1----:R1:W2:Y:S02]  /*c2b0*/  SYNCS.PHASECHK.TRANS64.TRYWAIT P0, [R0+URZ], R3 ;  /* 0x00000003000075a7 */ /* 0x0022a400080011ff */
[----:B--2---:R-:W-:Y:S05]  /*c2c0*/  @!P0 NANOSLEEP.SYNCS 0x989680 ;  /* 0x009896800000895d */ /* 0x004fea0003900000 */
[----:B------:R-:W2:Y:S02]  /*c2d0*/  @!P0 SYNCS.PHASECHK.TRANS64 P0, [R0+URZ], R3 ;  /* 0x00000003000085a7 */ /* 0x000ea400080010ff */
[----:B--2---:R-:W-:Y:S05]  /*c2e0*/  @!P0 BRA `(.L_x_253) ;  /* 0xfffffffc00f08947 */ /* 0x004fea000383ffff */
[----:B------:R-:W-:Y:S05]  /*c2f0*/  BRA `(.L_x_254) ;  /* 0xffffff8c00ac7947 */ /* 0x000fea000383ffff */
.L_x_107:
[----:B------:R-:W-:-:S07]  /*c300*/  MOV R0, UR5 ;  /* 0x0000000500007c02 */ /* 0x000fce0008000f00 */
.L_x_255:
[----:B-1----:R1:W2:Y:S02]  /*c310*/  SYNCS.PHASECHK.TRANS64.TRYWAIT P0, [R0+URZ], R3 ;  /* 0x00000003000075a7 */ /* 0x0022a400080011ff */
[----:B--2---:R-:W-:Y:S05]  /*c320*/  @!P0 NANOSLEEP.SYNCS 0x989680 ;  /* 0x009896800000895d */ /* 0x004fea0003900000 */
[----:B------:R-:W2:Y:S02]  /*c330*/  @!P0 SYNCS.PHASECHK.TRANS64 P0, [R0+URZ], R3 ;  /* 0x00000003000085a7 */ /* 0x000ea400080010ff */
[----:B--2---:R-:W-:Y:S05]  /*c340*/  @!P0 BRA `(.L_x_255) ;  /* 0xfffffffc00f08947 */ /* 0x004fea000383ffff */
[----:B------:R-:W-:Y:S05]  /*c350*/  BRA `(.L_x_256) ;  /* 0xffffff8c00b87947 */ /* 0x000fea000383ffff */
.L_x_108:
[----:B------:R-:W-:-:S07]  /*c360*/  MOV R0, UR5 ;  /* 0x0000000500007c02 */ /* 0x000fce0008000f00 */
.L_x_257:
[----:B-1----:R1:W2:Y:S02]  /*c370*/  SYNCS.PHASECHK.TRANS64.TRYWAIT P0, [R0+URZ], R3 ;  /* 0x00000003000075a7 */ /* 0x0022a400080011ff */
[----:B--2---:R-:W-:Y:S05]  /*c380*/  @!P0 NANOSLEEP.SYNCS 0x989680 ;  /* 0x009896800000895d */ /* 0x004fea0003900000 */
[----:B------:R-:W2:Y:S02]  /*c390*/  @!P0 SYNCS.PHASECHK.TRANS64 P0, [R0+URZ], R3 ;  /* 0x00000003000085a7 */ /* 0x000ea400080010ff */
[----:B--2---:R-:W-:Y:S05]  /*c3a0*/  @!P0 BRA `(.L_x_257) ;  /* 0xfffffffc00f08947 */ /* 0x004fea000383ffff */
[----:B------:R-:W-:Y:S05]  /*c3b0*/  BRA `(.L_x_258) ;  /* 0xffffff8c00c47947 */ /* 0x000fea000383ffff */
.L_x_111:
[----:B------:R-:W-:-:S07]  /*c3c0*/  MOV R0, UR13 ;  /* 0x0000000d00007c02 */ /* 0x000fce0008000f00 */
.L_x_259:
[----:B-1----:R1:W2:Y:S02]  /*c3d0*/  SYNCS.PHASECHK.TRANS64.TRYWAIT P1, [R0+URZ+0x2e0], R3 ;  /* 0x0002e003000075a7 */ /* 0x0022a400080211ff */
[----:B--2---:R-:W-:Y:S05]  /*c3e0*/  @!P1 NANOSLEEP.SYNCS 0x989680 ;  /* 0x009896800000995d */ /* 0x004fea0003900000 */
[----:B------:R-:W2:Y:S02]  /*c3f0*/  @!P1 SYNCS.PHASECHK.TRANS64 P1, [R0+URZ+0x2e0], R3 ;  /* 0x0002e003000095a7 */ /* 0x000ea400080210ff */
[----:B--2---:R-:W-:Y:S05]  /*c400*/  @!P1 BRA `(.L_x_259) ;  /* 0xfffffffc00f09947 */ /* 0x004fea000383ffff */
[----:B------:R-:W-:Y:S05]  /*c410*/  BRA `(.L_x_260) ;  /* 0xffffff9000107947 */ /* 0x000fea000383ffff */
.L_x_116:
[----:B---3--:R3:W4:Y:S02]  /*c420*/  SYNCS.PHASECHK.TRANS64.TRYWAIT P0, [R12+URZ+0x260], R9 ;  /* 0x000260090c0075a7 */ /* 0x00872400080011ff */
[----:B----4-:R-:W-:Y:S05]  /*c430*/  @!P0 NANOSLEEP.SYNCS 0x989680 ;  /* 0x009896800000895d */ /* 0x010fea0003900000 */
[----:B------:R-:W4:Y:S02]  /*c440*/  @!P0 SYNCS.PHASECHK.TRANS64 P0, [R12+URZ+0x260], R9 ;  /* 0x000260090c0085a7 */ /* 0x000f2400080010ff */
[----:B----4-:R-:W-:Y:S05]  /*c450*/  @!P0 BRA `(.L_x_116) ;  /* 0xfffffffc00f08947 */ /* 0x010fea000383ffff */
[----:B------:R-:W-:Y:S05]  /*c460*/  BRA `(.L_x_261) ;  /* 0xffffff9400447947 */ /* 0x000fea000383ffff */
.L_x_119:
[----:B------:R-:W-:Y:S07]  /*c470*/  MOV R0, UR21 ;  /* 0x0000001500007c02 */ /* 0x000fee0008000f00 */
.L_x_262:
[----:B-1----:R1:W3:Y:S02]  /*c480*/  SYNCS.PHASECHK.TRANS64.TRYWAIT P2, [R0+URZ+0x258], R11 ;  /* 0x0002580b000075a7 */ /* 0x0022e400080411ff */
[----:B---3--:R-:W-:Y:S05]  /*c490*/  @!P2 NANOSLEEP.SYNCS 0x989680 ;  /* 0x009896800000a95d */ /* 0x008fea0003900000 */
[----:B------:R-:W3:Y:S02]  /*c4a0*/  @!P2 SYNCS.PHASECHK.TRANS64 P2, [R0+URZ+0x258], R11 ;  /* 0x0002580b0000a5a7 */ /* 0x000ee400080410ff */
[----:B---3--:R-:W-:Y:S05]  /*c4b0*/  @!P2 BRA `(.L_x_262) ;  /* 0xfffffffc00f0a947 */ /* 0x008fea000383ffff */
[----:B------:R-:W-:Y:S05]  /*c4c0*/  BRA `(.L_x_118) ;  /* 0xffffff9800ac7947 */ /* 0x000fea000383ffff */
.L_x_122:
[----:B---3--:R-:W-:Y:S07]  /*c4d0*/  MOV R0, UR21 ;  /* 0x0000001500007c02 */ /* 0x008fee0008000f00 */
.L_x_263:
[----:B-1----:R1:W3:Y:S02]  /*c4e0*/  SYNCS.PHASECHK.TRANS64.TRYWAIT P0, [R0+URZ+0x230], R9 ;  /* 0x00023009000075a7 */ /* 0x0022e400080011ff */
[----:B---3--:R-:W-:Y:S05]  /*c4f0*/  @!P0 NANOSLEEP.SYNCS 0x989680 ;  /* 0x009896800000895d */ /* 0x008fea0003900000 */
[----:B------:R-:W3:Y:S02]  /*c500*/  @!P0 SYNCS.PHASECHK.TRANS64 P0, [R0+URZ+0x230], R9 ;  /* 0x00023009000085a7 */ /* 0x000ee400080010ff */
[----:B---3--:R-:W-:Y:S05]  /*c510*/  @!P0 BRA `(.L_x_263) ;  /* 0xfffffffc00f08947 */ /* 0x008fea000383ffff */
[----:B------:R-:W-:Y:S05]  /*c520*/  BRA `(.L_x_264) ;  /* 0xffffff9c00087947 */ /* 0x000fea000383ffff */
.L_x_123:
[----:B------:R-:W-:Y:S07]  /*c530*/  MOV R0, UR21 ;  /* 0x0000001500007c02 */ /* 0x000fee0008000f00 */
.L_x_265:
[----:B-1----:R1:W3:Y:S02]  /*c540*/  SYNCS.PHASECHK.TRANS64.TRYWAIT P0, [R0+URZ+0x238], R9 ;  /* 0x00023809000075a7 */ /* 0x0022e400080011ff */
[----:B---3--:R-:W-:Y:S05]  /*c550*/  @!P0 NANOSLEEP.SYNCS 0x989680 ;  /* 0x009896800000895d */ /* 0x008fea0003900000 */
[----:B------:R-:W3:Y:S02]  /*c560*/  @!P0 SYNCS.PHASECHK.TRANS64 P0, [R0+URZ+0x238], R9 ;  /* 0x00023809000085a7 */ /* 0x000ee400080010ff */
[----:B---3--:R-:W-:Y:S05]  /*c570*/  @!P0 BRA `(.L_x_265) ;  /* 0xfffffffc00f08947 */ /* 0x008fea000383ffff */
[----:B------:R-:W-:Y:S05]  /*c580*/  BRA `(.L_x_266) ;  /* 0xffffff9c00607947 */ /* 0x000fea000383ffff */
.L_x_124:
[----:B------:R-:W-:Y:S07]  /*c590*/  MOV R0, UR21 ;  /* 0x0000001500007c02 */ /* 0x000fee0008000f00 */
.L_x_267:
[----:B-1----:R1:W3:Y:S02]  /*c5a0*/  SYNCS.PHASECHK.TRANS64.TRYWAIT P0, [R0+URZ+0x240], R9 ;  /* 0x00024009000075a7 */ /* 0x0022e400080011ff */
[----:B---3--:R-:W-:Y:S05]  /*c5b0*/  @!P0 NANOSLEEP.SYNCS 0x989680 ;  /* 0x009896800000895d */ /* 0x008fea0003900000 */
[----:B------:R-:W3:Y:S02]  /*c5c0*/  @!P0 SYNCS.PHASECHK.TRANS64 P0, [R0+URZ+0x240], R9 ;  /* 0x00024009000085a7 */ /* 0x000ee400080010ff */
[----:B---3--:R-:W-:Y:S05]  /*c5d0*/  @!P0 BRA `(.L_x_267) ;  /* 0xfffffffc00f08947 */ /* 0x008fea000383ffff */
[----:B------:R-:W-:Y:S05]  /*c5e0*/  BRA `(.L_x_268) ;  /* 0xffffff9c00bc7947 */ /* 0x000fea000383ffff */
.L_x_125:
[----:B------:R-:W-:Y:S07]  /*c5f0*/  MOV R0, UR21 ;  /* 0x0000001500007c02 */ /* 0x000fee0008000f00 */
.L_x_269:
[----:B-1----:R1:W3:Y:S02]  /*c600*/  SYNCS.PHASECHK.TRANS64.TRYWAIT P0, [R0+URZ+0x248], R9 ;  /* 0x00024809000075a7 */ /* 0x0022e400080011ff */
[----:B---3--:R-:W-:Y:S05]  /*c610*/  @!P0 NANOSLEEP.SYNCS 0x989680 ;  /* 0x009896800000895d */ /* 0x008fea0003900000 */
[----:B------:R-:W3:Y:S02]  /*c620*/  @!P0 SYNCS.PHASECHK.TRANS64 P0, [R0+URZ+0x248], R9 ;  /* 0x00024809000085a7 */ /* 0x000ee400080010ff */
[----:B---3--:R-:W-:Y:S05]  /*c630*/  @!P0 BRA `(.L_x_269) ;  /* 0xfffffffc00f08947 */ /* 0x008fea000383ffff */
[----:B------:R-:W-:Y:S05]  /*c640*/  BRA `(.L_x_270) ;  /* 0xffffffa000187947 */ /* 0x000fea000383ffff */
.L_x_127:
[----:B------:R-:W-:-:S07]  /*c650*/  MOV R0, UR21 ;  /* 0x0000001500007c02 */ /* 0x000fce0008000f00 */
.L_x_271:
[----:B-1----:R1:W4:Y:S02]  /*c660*/  SYNCS.PHASECHK.TRANS64.TRYWAIT P0, [R0+URZ+0x230], R3 ;  /* 0x00023003000075a7 */ /* 0x00232400080011ff */
[----:B----4-:R-:W-:Y:S05]  /*c670*/  @!P0 NANOSLEEP.SYNCS 0x989680 ;  /* 0x009896800000895d */ /* 0x010fea0003900000 */
[----:B------:R-:W4:Y:S02]  /*c680*/  @!P0 SYNCS.PHASECHK.TRANS64 P0, [R0+URZ+0x230], R3 ;  /* 0x00023003000085a7 */ /* 0x000f2400080010ff */
[----:B----4-:R-:W-:Y:S05]  /*c690*/  @!P0 BRA `(.L_x_271) ;  /* 0xfffffffc00f08947 */ /* 0x010fea000383ffff */
[----:B------:R-:W-:Y:S05]  /*c6a0*/  BRA `(.L_x_272) ;  /* 0xffffffa000a47947 */ /* 0x000fea000383ffff */
.L_x_128:
[----:B-1----:R-:W-:-:S07]  /*c6b0*/  MOV R0, UR21 ;  /* 0x0000001500007c02 */ /* 0x002fce0008000f00 */
.L_x_273:
[----:B-1----:R1:W4:Y:S02]  /*c6c0*/  SYNCS.PHASECHK.TRANS64.TRYWAIT P0, [R0+URZ+0x238], R3 ;  /* 0x00023803000075a7 */ /* 0x00232400080011ff */
[----:B----4-:R-:W-:Y:S05]  /*c6d0*/  @!P0 NANOSLEEP.SYNCS 0x989680 ;  /* 0x009896800000895d */ /* 0x010fea0003900000 */
[----:B------:R-:W4:Y:S02]  /*c6e0*/  @!P0 SYNCS.PHASECHK.TRANS64 P0, [R0+URZ+0x238], R3 ;  /* 0x00023803000085a7 */ /* 0x000f2400080010ff */
[----:B----4-:R-:W-:Y:S05]  /*c6f0*/  @!P0 BRA `(.L_x_273) ;  /* 0xfffffffc00f08947 */ /* 0x010fea000383ffff */
[----:B------:R-:W-:Y:S05]  /*c700*/  BRA `(.L_x_274) ;  /* 0xffffffa000947947 */ /* 0x000fea000383ffff */
.L_x_129:
[----:B-1----:R-:W-:-:S07]  /*c710*/  MOV R0, UR21 ;  /* 0x0000001500007c02 */ /* 0x002fce0008000f00 */
.L_x_275:
[----:B-1----:R1:W4:Y:S02]  /*c720*/  SYNCS.PHASECHK.TRANS64.TRYWAIT P0, [R0+URZ+0x240], R3 ;  /* 0x00024003000075a7 */ /* 0x00232400080011ff */
[----:B----4-:R-:W-:Y:S05]  /*c730*/  @!P0 NANOSLEEP.SYNCS 0x989680 ;  /* 0x009896800000895d */ /* 0x010fea0003900000 */
[----:B------:R-:W4:Y:S02]  /*c740*/  @!P0 SYNCS.PHASECHK.TRANS64 P0, [R0+URZ+0x240], R3 ;  /* 0x00024003000085a7 */ /* 0x000f2400080010ff */
[----:B----4-:R-:W-:Y:S05]  /*c750*/  @!P0 BRA `(.L_x_275) ;  /* 0xfffffffc00f08947 */ /* 0x010fea000383ffff */
[----:B------:R-:W-:Y:S05]  /*c760*/  BRA `(.L_x_276) ;  /* 0xffffffa000847947 */ /* 0x000fea000383ffff */
.L_x_131:
[----:B--2---:R2:W3:Y:S02]  /*c770*/  SYNCS.PHASECHK.TRANS64.TRYWAIT P0, [R3+URZ+0x260], R0 ;  /* 0x00026000030075a7 */ /* 0x0044e400080011ff */
[----:B---3--:R-:W-:Y:S05]  /*c780*/  @!P0 NANOSLEEP.SYNCS 0x989680 ;  /* 0x009896800000895d */ /* 0x008fea0003900000 */
[----:B------:R-:W3:Y:S02]  /*c790*/  @!P0 SYNCS.PHASECHK.TRANS64 P0, [R3+URZ+0x260], R0 ;  /* 0x00026000030085a7 */ /* 0x000ee400080010ff */
[----:B---3--:R-:W-:Y:S05]  /*c7a0*/  @!P0 BRA `(.L_x_131) ;  /* 0xfffffffc00f08947 */ /* 0x008fea000383ffff */
[----:B------:R-:W-:Y:S05]  /*c7b0*/  BRA `(.L_x_277) ;  /* 0xffffffa400487947 */ /* 0x000fea000383ffff */
.L_x_142:
[----:B--2---:R2:W1:Y:S02]  /*c7c0*/  SYNCS.PHASECHK.TRANS64.TRYWAIT P1, [R5+URZ+0x210], R2 ;  /* 0x00021002050075a7 */ /* 0x00446400080211ff */
[----:B-1----:R-:W-:Y:S05]  /*c7d0*/  @!P1 NANOSLEEP.SYNCS 0x989680 ;  /* 0x009896800000995d */ /* 0x002fea0003900000 */
[----:B------:R-:W1:Y:S02]  /*c7e0*/  @!P1 SYNCS.PHASECHK.TRANS64 P1, [R5+URZ+0x210], R2 ;  /* 0x00021002050095a7 */ /* 0x000e6400080210ff */
[----:B-1----:R-:W-:Y:S05]  /*c7f0*/  @!P1 BRA `(.L_x_142) ;  /* 0xfffffffc00f09947 */ /* 0x002fea000383ffff */
[----:B------:R-:W-:Y:S05]  /*c800*/  BRA `(.L_x_141) ;  /* 0xffffffb000a87947 */ /* 0x000fea000383ffff */
.L_x_144:
[----:B-1----:R1:W3:Y:S02]  /*c810*/  SYNCS.PHASECHK.TRANS64.TRYWAIT P0, [R92+URZ+0x280], R7 ;  /* 0x000280075c0075a7 */ /* 0x0022e400080011ff */
[----:B---3--:R-:W-:Y:S05]  /*c820*/  @!P0 NANOSLEEP.SYNCS 0x989680 ;  /* 0x009896800000895d */ /* 0x008fea0003900000 */
[----:B------:R-:W3:Y:S02]  /*c830*/  @!P0 SYNCS.PHASECHK.TRANS64 P0, [R92+URZ+0x280], R7 ;  /* 0x000280075c0085a7 */ /* 0x000ee400080010ff */
[----:B---3--:R-:W-:Y:S05]  /*c840*/  @!P0 BRA `(.L_x_144) ;  /* 0xfffffffc00f08947 */ /* 0x008fea000383ffff */
[----:B------:R-:W-:Y:S05]  /*c850*/  BRA `(.L_x_143) ;  /* 0xffffffb000f87947 */ /* 0x000fea000383ffff */
.L_x_152:
[----:B---3--:R3:W4:Y:S02]  /*c860*/  SYNCS.PHASECHK.TRANS64.TRYWAIT P0, [R112+URZ+0x210], R3 ;  /* 0x00021003700075a7 */ /* 0x00872400080011ff */
[----:B----4-:R-:W-:Y:S05]  /*c870*/  @!P0 NANOSLEEP.SYNCS 0x989680 ;  /* 0x009896800000895d */ /* 0x010fea0003900000 */
[----:B------:R-:W4:Y:S02]  /*c880*/  @!P0 SYNCS.PHASECHK.TRANS64 P0, [R112+URZ+0x210], R3 ;  /* 0x00021003700085a7 */ /* 0x000f2400080010ff */
[----:B----4-:R-:W-:Y:S05]  /*c890*/  @!P0 BRA `(.L_x_152) ;  /* 0xfffffffc00f08947 */ /* 0x010fea000383ffff */
[----:B------:R-:W-:Y:S05]  /*c8a0*/  BRA `(.L_x_151) ;  /* 0xffffffc000007947 */ /* 0x000fea000383ffff */
.L_x_160:
[----:B---3--:R3:W4:Y:S02]  /*c8b0*/  SYNCS.PHASECHK.TRANS64.TRYWAIT P0, [R112+URZ+0x210], R5 ;  /* 0x00021005700075a7 */ /* 0x00872400080011ff */
[----:B----4-:R-:W-:Y:S05]  /*c8c0*/  @!P0 NANOSLEEP.SYNCS 0x989680 ;  /* 0x009896800000895d */ /* 0x010fea0003900000 */
[----:B------:R-:W4:Y:S02]  /*c8d0*/  @!P0 SYNCS.PHASECHK.TRANS64 P0, [R112+URZ+0x210], R5 ;  /* 0x00021005700085a7 */ /* 0x000f2400080010ff */
[----:B----4-:R-:W-:Y:S05]  /*c8e0*/  @!P0 BRA `(.L_x_160) ;  /* 0xfffffffc00f08947 */ /* 0x010fea000383ffff */
[----:B------:R-:W-:Y:S05]  /*c8f0*/  BRA `(.L_x_159) ;  /* 0xffffffcc00507947 */ /* 0x000fea000383ffff */
.L_x_168:
[----:B---3--:R3:W4:Y:S02]  /*c900*/  SYNCS.PHASECHK.TRANS64.TRYWAIT P0, [R103+URZ+0x210], R4 ;  /* 0x00021004670075a7 */ /* 0x00872400080011ff */
[----:B----4-:R-:W-:Y:S05]  /*c910*/  @!P0 NANOSLEEP.SYNCS 0x989680 ;  /* 0x009896800000895d */ /* 0x010fea0003900000 */
[----:B------:R-:W4:Y:S02]  /*c920*/  @!P0 SYNCS.PHASECHK.TRANS64 P0, [R103+URZ+0x210], R4 ;  /* 0x00021004670085a7 */ /* 0x000f2400080010ff */
[----:B----4-:R-:W-:Y:S05]  /*c930*/  @!P0 BRA `(.L_x_168) ;  /* 0xfffffffc00f08947 */ /* 0x010fea000383ffff */
[----:B------:R-:W-:Y:S05]  /*c940*/  BRA `(.L_x_167) ;  /* 0xffffffd800a87947 */ /* 0x000fea000383ffff */
        .weak           $__internal_0_$__cuda_sm10x_tcgen05_guardrail_trap_col_being_dealloced_not_returned_by_alloc
        .type           $__internal_0_$__cuda_sm10x_tcgen05_guardrail_trap_col_being_dealloced_not_returned_by_alloc,@function
        .size           $__internal_0_$__cuda_sm10x_tcgen05_guardrail_trap_col_being_dealloced_not_returned_by_alloc,($__internal_1_$__cuda_sm10x_tcgen05_guardrail_trap_phase_invalid_during_alloc - $__internal_0_$__cuda_sm10x_tcgen05_guardrail_trap_col_being_dealloced_not_returned_by_alloc)
$__internal_0_$__cuda_sm10x_tcgen05_guardrail_trap_col_being_dealloced_not_returned_by_alloc:
[----:B------:R-:W-:Y:S05]  /*c950*/  BPT.TRAP 0x1 ;  /* 0x000000040000795c */ /* 0x000fea0000300000 */
[----:B------:R-:W-:-:S04]  /*c960*/  HFMA2 R3, -RZ, RZ, 0, 0 ;  /* 0x00000000ff037431 */ /* 0x000fc800000001ff */
[----:B------:R-:W-:Y:S05]  /*c970*/  RET.REL.NODEC R2 `(_ZN7cutlass13device_kernelINS_4gemm6kernel13GemmUniversalIN4cute5tupleIJiiiiEEENS1_10collective13CollectiveMmaINS1_35MainloopSm100TmaUmmaWarpSpecializedILi33ELi2ELi4ENS5_IJNS4_1CILi2EEENSA_ILi4EEENSA_ILi1EEEEEEEENS5_IJNSA_ILi128EEENSA_ILi256EEENSA_ILi32EEEEEENS_12float_e5m2_tENS5_IJlSD_lEEESK_SL_NS4_8TiledMMAINS4_8MMA_AtomIJNS4_10MMA_TraitsINS4_25SM100_MMA_F8F6F4_2x1SM_SSEJSK_SK_fSG_SH_NS4_17integral_constantINS4_4UMMA5MajorELSS_0EEEST_NSQ_INSR_7ScaleInELSU_0EEESV_EEEEEENS4_6LayoutINS5_IJSD_SD_SD_EEENS5_IJNSA_ILi0EEES10_S10_EEEEENS5_IJNS4_10UnderscoreES13_S13_EEEEENS4_28SM100_TMA_2SM_LOAD_MULTICASTENS4_14ComposedLayoutINS4_7SwizzleILi1ELi4ELi3EEENS4_18smem_ptr_flag_bitsILi8EEENSY_INS5_IJNSA_ILi8EEESI_EEENS5_IJSI_SD_EEEEEEEvNS4_8identityENS4_18SM100_TMA_2SM_LOADES1G_vS1H_EENS_8epilogue10collective18CollectiveEpilogueINS1K_23Sm100TmaWarpSpecializedILi4ELi2ELi32ELb0ELb0EEEJNS5_IJNSA_ILi64EEESH_SI_EEENS5_IJNSY_IS1P_SD_EENSY_INS5_IJSI_SB_EEENS5_IJSD_SG_EEEEEEEESK_SL_SK_SL_NS1K_6fusion15FusionCallbacksIS1O_NS1W_17LinearCombinationISK_fSK_fLNS_15FloatRoundStyleE2EEES1Q_S1V_JEEENS4_5SM1004TMEM4LOAD26SM100_TMEM_LOAD_32dp32b32xENS4_13SM90_TMA_LOADES1G_NS4_39AutoVectorizingCopyWithAssumedAlignmentILi128EEENS4_14SM90_TMA_STOREES1G_S28_S28_EEEvvEEEEvNT_6ParamsE) ;  /* 0xffffff3402a07950 */ /* 0x000fea0003c3ffff */
        .weak           $__internal_1_$__cuda_sm10x_tcgen05_guardrail_trap_phase_invalid_during_alloc
        .type           $__internal_1_$__cuda_sm10x_tcgen05_guardrail_trap_phase_invalid_during_alloc,@function
        .size           $__internal_1_$__cuda_sm10x_tcgen05_guardrail_trap_phase_invalid_during_alloc,($__internal_2_$__cuda_sm10x_tcgen05_guardrail_trap_unallocated_columns_being_dealloced - $__internal_1_$__cuda_sm10x_tcgen05_guardrail_trap_phase_invalid_during_alloc)
$__internal_1_$__cuda_sm10x_tcgen05_guardrail_trap_phase_invalid_during_alloc:
[----:B------:R-:W-:Y:S05]  /*c980*/  BPT.TRAP 0x1 ;  /* 0x000000040000795c */ /* 0x000fea0000300000 */
[----:B------:R-:W-:-:S04]  /*c990*/  MOV R5, 0x0 ;  /* 0x0000000000057802 */ /* 0x000fc80000000f00 */
[----:B------:R-:W-:Y:S05]  /*c9a0*/  RET.REL.NODEC R4 `(_ZN7cutlass13device_kernelINS_4gemm6kernel13GemmUniversalIN4cute5tupleIJiiiiEEENS1_10collective13CollectiveMmaINS1_35MainloopSm100TmaUmmaWarpSpecializedILi33ELi2ELi4ENS5_IJNS4_1CILi2EEENSA_ILi4EEENSA_ILi1EEEEEEEENS5_IJNSA_ILi128EEENSA_ILi256EEENSA_ILi32EEEEEENS_12float_e5m2_tENS5_IJlSD_lEEESK_SL_NS4_8TiledMMAINS4_8MMA_AtomIJNS4_10MMA_TraitsINS4_25SM100_MMA_F8F6F4_2x1SM_SSEJSK_SK_fSG_SH_NS4_17integral_constantINS4_4UMMA5MajorELSS_0EEEST_NSQ_INSR_7ScaleInELSU_0EEESV_EEEEEENS4_6LayoutINS5_IJSD_SD_SD_EEENS5_IJNSA_ILi0EEES10_S10_EEEEENS5_IJNS4_10UnderscoreES13_S13_EEEEENS4_28SM100_TMA_2SM_LOAD_MULTICASTENS4_14ComposedLayoutINS4_7SwizzleILi1ELi4ELi3EEENS4_18smem_ptr_flag_bitsILi8EEENSY_INS5_IJNSA_ILi8EEESI_EEENS5_IJSI_SD_EEEEEEEvNS4_8identityENS4_18SM100_TMA_2SM_LOADES1G_vS1H_EENS_8epilogue10collective18CollectiveEpilogueINS1K_23Sm100TmaWarpSpecializedILi4ELi2ELi32ELb0ELb0EEEJNS5_IJNSA_ILi64EEESH_SI_EEENS5_IJNSY_IS1P_SD_EENSY_INS5_IJSI_SB_EEENS5_IJSD_SG_EEEEEEEESK_SL_SK_SL_NS1K_6fusion15FusionCallbacksIS1O_NS1W_17LinearCombinationISK_fSK_fLNS_15FloatRoundStyleE2EEES1Q_S1V_JEEENS4_5SM1004TMEM4LOAD26SM100_TMEM_LOAD_32dp32b32xENS4_13SM90_TMA_LOADES1G_NS4_39AutoVectorizingCopyWithAssumedAlignmentILi128EEENS4_14SM90_TMA_STOREES1G_S28_S28_EEEvvEEEEvNT_6ParamsE) ;  /* 0xffffff3404947950 */ /* 0x000fea0003c3ffff */
        .weak           $__internal_2_$__cuda_sm10x_tcgen05_guardrail_trap_unallocated_columns_being_dealloced
        .type           $__internal_2_$__cuda_sm10x_tcgen05_guardrail_trap_unallocated_columns_being_dealloced,@function
        .size           $__internal_2_$__cuda_sm10x_tcgen05_guardrail_trap_unallocated_columns_being_dealloced,(.L_x_279 - $__internal_2_$__cuda_sm10x_tcgen05_guardrail_trap_unallocated_columns_being_dealloced)
$__internal_2_$__cuda_sm10x_tcgen05_guardrail_trap_unallocated_columns_being_dealloced:
[----:B------:R-:W-:Y:S05]  /*c9b0*/  BPT.TRAP 0x1 ;  /* 0x000000040000795c */ /* 0x000fea0000300000 */
[----:B------:R-:W-:-:S04]  /*c9c0*/  HFMA2 R3, -RZ, RZ, 0, 0 ;  /* 0x00000000ff037431 */ /* 0x000fc800000001ff */
[----:B------:R-:W-:Y:S05]  /*c9d0*/  RET.REL.NODEC R2 `(_ZN7cutlass13device_kernelINS_4gemm6kernel13GemmUniversalIN4cute5tupleIJiiiiEEENS1_10collective13CollectiveMmaINS1_35MainloopSm100TmaUmmaWarpSpecializedILi33ELi2ELi4ENS5_IJNS4_1CILi2EEENSA_ILi4EEENSA_ILi1EEEEEEEENS5_IJNSA_ILi128EEENSA_ILi256EEENSA_ILi32EEEEEENS_12float_e5m2_tENS5_IJlSD_lEEESK_SL_NS4_8TiledMMAINS4_8MMA_AtomIJNS4_10MMA_TraitsINS4_25SM100_MMA_F8F6F4_2x1SM_SSEJSK_SK_fSG_SH_NS4_17integral_constantINS4_4UMMA5MajorELSS_0EEEST_NSQ_INSR_7ScaleInELSU_0EEESV_EEEEEENS4_6LayoutINS5_IJSD_SD_SD_EEENS5_IJNSA_ILi0EEES10_S10_EEEEENS5_IJNS4_10UnderscoreES13_S13_EEEEENS4_28SM100_TMA_2SM_LOAD_MULTICASTENS4_14ComposedLayoutINS4_7SwizzleILi1ELi4ELi3EEENS4_18smem_ptr_flag_bitsILi8EEENSY_INS5_IJNSA_ILi8EEESI_EEENS5_IJSI_SD_EEEEEEEvNS4_8identityENS4_18SM100_TMA_2SM_LOADES1G_vS1H_EENS_8epilogue10collective18CollectiveEpilogueINS1K_23Sm100TmaWarpSpecializedILi4ELi2ELi32ELb0ELb0EEEJNS5_IJNSA_ILi64EEESH_SI_EEENS5_IJNSY_IS1P_SD_EENSY_INS5_IJSI_SB_EEENS5_IJSD_SG_EEEEEEEESK_SL_SK_SL_NS1K_6fusion15FusionCallbacksIS1O_NS1W_17LinearCombinationISK_fSK_fLNS_15FloatRoundStyleE2EEES1Q_S1V_JEEENS4_5SM1004TMEM4LOAD26SM100_TMEM_LOAD_32dp32b32xENS4_13SM90_TMA_LOADES1G_NS4_39AutoVectorizingCopyWithAssumedAlignmentILi128EEENS4_14SM90_TMA_STOREES1G_S28_S28_EEEvvEEEEvNT_6ParamsE) ;  /* 0xffffff3402887950 */ /* 0x000fea0003c3ffff */
.L_x_278:
[----:B------:R-:W-:-:S00]  /*c9e0*/  BRA `(.L_x_278) ;  /* 0xfffffffc00fc7947 */ /* 0x000fc0000383ffff */
[----:B------:R-:W-:-:S00]  /*c9f0*/  NOP ;  /* 0x0000000000007918 */ /* 0x000fc00000000000 */
        /* <DEDUP_REMOVED lines=8> */
.L_x_279:


//--------------------- .nv.global.init           --------------------------
	.section	.nv.global.init,"aw",@progbits
.nv.global.init:
	.type		$str$27,@object
	.size		$str$27,($str$28 - $str$27)
$str$27:
        /*0000*/ 	.byte	0x28, 0x61, 0x64, 0x64, 0x72, 0x65, 0x73, 0x73, 0x20, 0x26, 0x20, 0x6d, 0x61, 0x73, 0x6b, 0x29
        /*0010*/ 	.byte	0x20, 0x3d, 0x3d, 0x20, 0x30, 0x00
	.type		$str$28,@object
	.size		$str$28,($str$26 - $str$28)
$str$28:
        /*0016*/ 	.byte	0x2f, 0x74, 0x6d, 0x70, 0x2f, 0x63, 0x75, 0x74, 0x6c, 0x61, 0x73, 0x73, 0x5f, 0x73, 0x77, 0x65
        /*0026*/ 	.byte	0x65, 0x70, 0x5f, 0x73, 0x72, 0x63, 0x2f, 0x69, 0x6e, 0x63, 0x6c, 0x75, 0x64, 0x65, 0x2f, 0x63
        /*0036*/ 	.byte	0x75, 0x74, 0x65, 0x2f, 0x70, 0x6f, 0x69, 0x6e, 0x74, 0x65, 0x72, 0x5f, 0x66, 0x6c, 0x61, 0x67
        /*0046*/ 	.byte	0x67, 0x65, 0x64, 0x2e, 0x68, 0x70, 0x70, 0x00
	.type		$str$26,@object
	.size		$str$26,($str$25 - $str$26)
$str$26:
        /*004e*/ 	.byte	0x2f, 0x74, 0x6d, 0x70, 0x2f, 0x63, 0x75, 0x74, 0x6c, 0x61, 0x73, 0x73, 0x5f, 0x73, 0x77, 0x65
        /*005e*/ 	.byte	0x65, 0x70, 0x5f, 0x73, 0x72, 0x63, 0x2f, 0x69, 0x6e, 0x63, 0x6c, 0x75, 0x64, 0x65, 0x2f, 0x63
        /*006e*/ 	.byte	0x75, 0x74, 0x65, 0x2f, 0x61, 0x74, 0x6f, 0x6d, 0x2f, 0x63, 0x6f, 0x70, 0x79, 0x5f, 0x74, 0x72
        /*007e*/ 	.byte	0x61, 0x69, 0x74, 0x73, 0x5f, 0x73, 0x6d, 0x31, 0x30, 0x30, 0x2e, 0x68, 0x70, 0x70, 0x00
	.type		$str$25,@object
	.size		$str$25,(__unnamed_1 - $str$25)
$str$25:
        /*008d*/ 	.byte	0x28, 0x28, 0x75, 0x69, 0x6e, 0x74, 0x33, 0x32, 0x5f, 0x74, 0x28, 0x74, 0x68, 0x72, 0x65, 0x61
        /*009d*/ 	.byte	0x64, 0x49, 0x64, 0x78, 0x2e, 0x78, 0x29, 0x20, 0x2f, 0x20, 0x33, 0x32, 0x29, 0x20, 0x25, 0x20
        /*00ad*/ 	.byte	0x34, 0x29, 0x20, 0x3d, 0x3d, 0x20, 0x28, 0x28, 0x28, 0x74, 0x6d, 0x65, 0x6d, 0x5f, 0x61, 0x64
        /*00bd*/ 	.byte	0x64, 0x72, 0x20, 0x3e, 0x3e, 0x20, 0x31, 0x36, 0x29, 0x20, 0x2f, 0x20, 0x33, 0x32, 0x29, 0x20
        /*00cd*/ 	.byte	0x25, 0x20, 0x34, 0x29, 0x00
	.type		__unnamed_1,@object
	.size		__unnamed_1,(__unnamed_2 - __unnamed_1)
__unnamed_1:
        /*00d2*/ 	.byte	0x61, 0x75, 0x74, 0x6f, 0x20, 0x63, 0x75, 0x74, 0x65, 0x3a, 0x3a, 0x61, 0x73, 0x5f, 0x70, 0x6f
        /* <DEDUP_REMOVED lines=24> */
        /*0262*/ 	.byte	0x3a, 0x3a, 0x43, 0x3c, 0x34, 0x30, 0x39, 0x36, 0x3e, 0x3e, 0x3e, 0x3e, 0x5d, 0x00
	.type		__unnamed_2,@object
	.size		__unnamed_2,(__unnamed_3 - __unnamed_2)
__unnamed_2:
        /* <DEDUP_REMOVED lines=26> */
	.type		__unnamed_3,@object
	.size		__unnamed_3,(.L_3 - __unnamed_3)
__unnamed_3:
        /* <DEDUP_REMOVED lines=40> */
        /*068e*/ 	.byte	0x74, 0x65, 0x3a, 0x3a, 0x43, 0x3c, 0x30, 0x3e, 0x3e, 0x3e, 0x3e, 0x5d, 0x00
.L_3:


//--------------------- .nv.shared._ZN7cutlass13device_kernelINS_4gemm6kernel13GemmUniversalIN4cute5tupleIJiiiiEEENS1_10collective13CollectiveMmaINS1_35MainloopSm100TmaUmmaWarpSpecializedILi33ELi2ELi4ENS5_IJNS4_1CILi2EEENSA_ILi4EEENSA_ILi1EEEEEEEENS5_IJNSA_ILi128EEENSA_ILi256EEENSA_ILi32EEEEEENS_12float_e5m2_tENS5_IJlSD_lEEESK_SL_NS4_8TiledMMAINS4_8MMA_AtomIJNS4_10MMA_TraitsINS4_25SM100_MMA_F8F6F4_2x1SM_SSEJSK_SK_fSG_SH_NS4_17integral_constantINS4_4UMMA5MajorELSS_0EEEST_NSQ_INSR_7ScaleInELSU_0EEESV_EEEEEENS4_6LayoutINS5_IJSD_SD_SD_EEENS5_IJNSA_ILi0EEES10_S10_EEEEENS5_IJNS4_10UnderscoreES13_S13_EEEEENS4_28SM100_TMA_2SM_LOAD_MULTICASTENS4_14ComposedLayoutINS4_7SwizzleILi1ELi4ELi3EEENS4_18smem_ptr_flag_bitsILi8EEENSY_INS5_IJNSA_ILi8EEESI_EEENS5_IJSI_SD_EEEEEEEvNS4_8identityENS4_18SM100_TMA_2SM_LOADES1G_vS1H_EENS_8epilogue10collective18CollectiveEpilogueINS1K_23Sm100TmaWarpSpecializedILi4ELi2ELi32ELb0ELb0EEEJNS5_IJNSA_ILi64EEESH_SI_EEENS5_IJNSY_IS1P_SD_EENSY_INS5_IJSI_SB_EEENS5_IJSD_SG_EEEEEEEESK_SL_SK_SL_NS1K_6fusion15FusionCallbacksIS1O_NS1W_17LinearCombinationISK_fSK_fLNS_15FloatRoundStyleE2EEES1Q_S1V_JEEENS4_5SM1004TMEM4LOAD26SM100_TMEM_LOAD_32dp32b32xENS4_13SM90_TMA_LOADES1G_NS4_39AutoVectorizingCopyWithAssumedAlignmentILi128EEENS4_14SM90_TMA_STOREES1G_S28_S28_EEEvvEEEEvNT_6ParamsE --------------------------
	.section	.nv.shared._ZN7cutlass13device_kernelINS_4gemm6kernel13GemmUniversalIN4cute5tupleIJiiiiEEENS1_10collective13CollectiveMmaINS1_35MainloopSm100TmaUmmaWarpSpecializedILi33ELi2ELi4ENS5_IJNS4_1CILi2EEENSA_ILi4EEENSA_ILi1EEEEEEEENS5_IJNSA_ILi128EEENSA_ILi256EEENSA_ILi32EEEEEENS_12float_e5m2_tENS5_IJlSD_lEEESK_SL_NS4_8TiledMMAINS4_8MMA_AtomIJNS4_10MMA_TraitsINS4_25SM100_MMA_F8F6F4_2x1SM_SSEJSK_SK_fSG_SH_NS4_17integral_constantINS4_4UMMA5MajorELSS_0EEEST_NSQ_INSR_7ScaleInELSU_0EEESV_EEEEEENS4_6LayoutINS5_IJSD_SD_SD_EEENS5_IJNSA_ILi0EEES10_S10_EEEEENS5_IJNS4_10UnderscoreES13_S13_EEEEENS4_28SM100_TMA_2SM_LOAD_MULTICASTENS4_14ComposedLayoutINS4_7SwizzleILi1ELi4ELi3EEENS4_18smem_ptr_flag_bitsILi8EEENSY_INS5_IJNSA_ILi8EEESI_EEENS5_IJSI_SD_EEEEEEEvNS4_8identityENS4_18SM100_TMA_2SM_LOADES1G_vS1H_EENS_8epilogue10collective18CollectiveEpilogueINS1K_23Sm100TmaWarpSpecializedILi4ELi2ELi32ELb0ELb0EEEJNS5_IJNSA_ILi64EEESH_SI_EEENS5_IJNSY_IS1P_SD_EENSY_INS5_IJSI_SB_EEENS5_IJSD_SG_EEEEEEEESK_SL_SK_SL_NS1K_6fusion15FusionCallbacksIS1O_NS1W_17LinearCombinationISK_fSK_fLNS_15FloatRoundStyleE2EEES1Q_S1V_JEEENS4_5SM1004TMEM4LOAD26SM100_TMEM_LOAD_32dp32b32xENS4_13SM90_TMA_LOADES1G_NS4_39AutoVectorizingCopyWithAssumedAlignmentILi128EEENS4_14SM90_TMA_STOREES1G_S28_S28_EEEvvEEEEvNT_6ParamsE,"aw",@nobits
	.sectionflags	@""
	.align	16
	.zero		1024


//--------------------- .nv.shared.reserved.0     --------------------------
	.section	.nv.shared.reserved.0,"aw",@nobits
	.weak		__nv_reservedSMEM_offset_0_alias
	.size		__nv_reservedSMEM_offset_0_alias, 0, 64
	.other		__nv_reservedSMEM_offset_0_alias,@"STO_CUDA_RESERVED_SHARED STV_DEFAULT"
__nv_reservedSMEM_offset_0_alias:
	.zero		0
.nv.shared.reserved.0:
	.zero		64
	.weak		__nv_reservedSMEM_tcgen05_partition
	.type		__nv_reservedSMEM_tcgen05_partition,@object
	.size		__nv_reservedSMEM_tcgen05_partition,(.L_0 - __nv_reservedSMEM_tcgen05_partition)
__nv_reservedSMEM_tcgen05_partition:
	.zero		32
.L_0:


//--------------------- .nv.global                --------------------------
	.section	.nv.global,"aw",@nobits
.nv.global:
	.type		_ZN40_INTERNAL_e529afe6_4_k_cu_aa753f90_379644cute1_E,@object
	.size		_ZN40_INTERNAL_e529afe6_4_k_cu_aa753f90_379644cute1_E,(_ZN40_INTERNAL_e529afe6_4_k_cu_aa753f90_379644cuda3std3__45__cpo6cbeginE - _ZN40_INTERNAL_e529afe6_4_k_cu_aa753f90_379644cute1_E)
_ZN40_INTERNAL_e529afe6_4_k_cu_aa753f90_379644cute1_E:
	.zero		1
	.type		_ZN40_INTERNAL_e529afe6_4_k_cu_aa753f90_379644cuda3std3__45__cpo6cbeginE,@object
	.size		_ZN40_INTERNAL_e529afe6_4_k_cu_aa753f90_379644cuda3std3__45__cpo6cbeginE,(_ZN40_INTERNAL_e529afe6_4_k_cu_aa753f90_379644cuda3std3__48in_placeE - _ZN40_INTERNAL_e529afe6_4_k_cu_aa753f90_379644cuda3std3__45__cpo6cbeginE)
_ZN40_INTERNAL_e529afe6_4_k_cu_aa753f90_379644cuda3std3__45__cpo6cbeginE:
	.zero		1
	.type		_ZN40_INTERNAL_e529afe6_4_k_cu_aa753f90_379644cuda3std3__48in_placeE,@object
	.size		_ZN40_INTERNAL_e529afe6_4_k_cu_aa753f90_379644cuda3std3__48in_placeE,(_ZN40_INTERNAL_e529afe6_4_k_cu_aa753f90_379644cuda3std6ranges3__45__cpo9iter_moveE - _ZN40_INTERNAL_e529afe6_4_k_cu_aa753f90_379644cuda3std3__48in_placeE)
_ZN40_INTERNAL_e529afe6_4_k_cu_aa753f90_379644cuda3std3__48in_placeE:
	.zero		1
	.type		_ZN40_INTERNAL_e529afe6_4_k_cu_aa753f90_379644cuda3std6ranges3__45__cpo9iter_moveE,@object
	.size		_ZN40_INTERNAL_e529afe6_4_k_cu_aa753f90_379644cuda3std6ranges3__45__cpo9iter_moveE,(_ZN40_INTERNAL_e529afe6_4_k_cu_aa753f90_379644cuda3std3__45__cpo5beginE - _ZN40_INTERNAL_e529afe6_4_k_cu_aa753f90_379644cuda3std6ranges3__45__cpo9iter_moveE)
_ZN40_INTERNAL_e529afe6_4_k_cu_aa753f90_379644cuda3std6ranges3__45__cpo9iter_moveE:
	.zero		1
	.type		_ZN40_INTERNAL_e529afe6_4_k_cu_aa753f90_379644cuda3std3__45__cpo5beginE,@object
	.size		_ZN40_INTERNAL_e529afe6_4_k_cu_aa753f90_379644cuda3std3__45__cpo5beginE,(_ZN40_INTERNAL_e529afe6_4_k_cu_aa753f90_379644cuda3std3__442_GLOBAL__N__e529afe6_4_k_cu_aa753f90_379646ignoreE - _ZN40_INTERNAL_e529afe6_4_k_cu_aa753f90_379644cuda3std3__45__cpo5beginE)
_ZN40_INTERNAL_e529afe6_4_k_cu_aa753f90_379644cuda3std3__45__cpo5beginE:
	.zero		1
	.type		_ZN40_INTERNAL_e529afe6_4_k_cu_aa753f90_379644cuda3std3__442_GLOBAL__N__e529afe6_4_k_cu_aa753f90_379646ignoreE,@object
	.size		_ZN40_INTERNAL_e529afe6_4_k_cu_aa753f90_379644cuda3std3__442_GLOBAL__N__e529afe6_4_k_cu_aa753f90_379646ignoreE,(_ZN40_INTERNAL_e529afe6_4_k_cu_aa753f90_379644cute7productE - _ZN40_INTERNAL_e529afe6_4_k_cu_aa753f90_379644cuda3std3__442_GLOBAL__N__e529afe6_4_k_cu_aa753f90_379646ignoreE)
_ZN40_INTERNAL_e529afe6_4_k_cu_aa753f90_379644cuda3std3__442_GLOBAL__N__e529afe6_4_k_cu_aa753f90_379646ignoreE:
	.zero		1
	.type		_ZN40_INTERNAL_e529afe6_4_k_cu_aa753f90_379644cute7productE,@object
	.size		_ZN40_INTERNAL_e529afe6_4_k_cu_aa753f90_379644cute7productE,(_ZN40_INTERNAL_e529afe6_4_k_cu_aa753f90_379644cuda3std3__45__cpo3endE - _ZN40_INTERNAL_e529afe6_4_k_cu_aa753f90_379644cute7productE)
_ZN40_INTERNAL_e529afe6_4_k_cu_aa753f90_379644cute7productE:
	.zero		1
	.type		_ZN40_INTERNAL_e529afe6_4_k_cu_aa753f90_379644cuda3std3__45__cpo3endE,@object
	.size		_ZN40_INTERNAL_e529afe6_4_k_cu_aa753f90_379644cuda3std3__45__cpo3endE,(_ZN40_INTERNAL_e529afe6_4_k_cu_aa753f90_379644cuda3std3__419piecewise_constructE - _ZN40_INTERNAL_e529afe6_4_k_cu_aa753f90_379644cuda3std3__45__cpo3endE)
_ZN40_INTERNAL_e529afe6_4_k_cu_aa753f90_379644cuda3std3__45__cpo3endE:
	.zero		1
	.type		_ZN40_INTERNAL_e529afe6_4_k_cu_aa753f90_379644cuda3std3__419piecewise_constructE,@object
	.size		_ZN40_INTERNAL_e529afe6_4_k_cu_aa753f90_379644cuda3std3__419piecewise_constructE,(_ZN40_INTERNAL_e529afe6_4_k_cu_aa753f90_379644cuda3std3__45__cpo4cendE - _ZN40_INTERNAL_e529afe6_4_k_cu_aa753f90_379644cuda3std3__419piecewise_constructE)
_ZN40_INTERNAL_e529afe6_4_k_cu_aa753f90_379644cuda3std3__419piecewise_constructE:
	.zero		1
	.type		_ZN40_INTERNAL_e529afe6_4_k_cu_aa753f90_379644cuda3std3__45__cpo4cendE,@object
	.size		_ZN40_INTERNAL_e529afe6_4_k_cu_aa753f90_379644cuda3std3__45__cpo4cendE,(_ZN40_INTERNAL_e529afe6_4_k_cu_aa753f90_379644cuda3std6ranges3__45__cpo4swapE - _ZN40_INTERNAL_e529afe6_4_k_cu_aa753f90_379644cuda3std3__45__cpo4cendE)
_ZN40_INTERNAL_e529afe6_4_k_cu_aa753f90_379644cuda3std3__45__cpo4cendE:
	.zero		1
	.type		_ZN40_INTERNAL_e529afe6_4_k_cu_aa753f90_379644cuda3std6ranges3__45__cpo4swapE,@object
	.size		_ZN40_INTERNAL_e529afe6_4_k_cu_aa753f90_379644cuda3std6ranges3__45__cpo4swapE,(.L_11 - _ZN40_INTERNAL_e529afe6_4_k_cu_aa753f90_379644cuda3std6ranges3__45__cpo4swapE)
_ZN40_INTERNAL_e529afe6_4_k_cu_aa753f90_379644cuda3std6ranges3__45__cpo4swapE:
	.zero		1
.L_11:


//--------------------- .nv.constant0._ZN7cutlass13device_kernelINS_4gemm6kernel13GemmUniversalIN4cute5tupleIJiiiiEEENS1_10collective13CollectiveMmaINS1_35MainloopSm100TmaUmmaWarpSpecializedILi33ELi2ELi4ENS5_IJNS4_1CILi2EEENSA_ILi4EEENSA_ILi1EEEEEEEENS5_IJNSA_ILi128EEENSA_ILi256EEENSA_ILi32EEEEEENS_12float_e5m2_tENS5_IJlSD_lEEESK_SL_NS4_8TiledMMAINS4_8MMA_AtomIJNS4_10MMA_TraitsINS4_25SM100_MMA_F8F6F4_2x1SM_SSEJSK_SK_fSG_SH_NS4_17integral_constantINS4_4UMMA5MajorELSS_0EEEST_NSQ_INSR_7ScaleInELSU_0EEESV_EEEEEENS4_6LayoutINS5_IJSD_SD_SD_EEENS5_IJNSA_ILi0EEES10_S10_EEEEENS5_IJNS4_10UnderscoreES13_S13_EEEEENS4_28SM100_TMA_2SM_LOAD_MULTICASTENS4_14ComposedLayoutINS4_7SwizzleILi1ELi4ELi3EEENS4_18smem_ptr_flag_bitsILi8EEENSY_INS5_IJNSA_ILi8EEESI_EEENS5_IJSI_SD_EEEEEEEvNS4_8identityENS4_18SM100_TMA_2SM_LOADES1G_vS1H_EENS_8epilogue10collective18CollectiveEpilogueINS1K_23Sm100TmaWarpSpecializedILi4ELi2ELi32ELb0ELb0EEEJNS5_IJNSA_ILi64EEESH_SI_EEENS5_IJNSY_IS1P_SD_EENSY_INS5_IJSI_SB_EEENS5_IJSD_SG_EEEEEEEESK_SL_SK_SL_NS1K_6fusion15FusionCallbacksIS1O_NS1W_17LinearCombinationISK_fSK_fLNS_15FloatRoundStyleE2EEES1Q_S1V_JEEENS4_5SM1004TMEM4LOAD26SM100_TMEM_LOAD_32dp32b32xENS4_13SM90_TMA_LOADES1G_NS4_39AutoVectorizingCopyWithAssumedAlignmentILi128EEENS4_14SM90_TMA_STOREES1G_S28_S28_EEEvvEEEEvNT_6ParamsE --------------------------
	.section	.nv.constant0._ZN7cutlass13device_kernelINS_4gemm6kernel13GemmUniversalIN4cute5tupleIJiiiiEEENS1_10collective13CollectiveMmaINS1_35MainloopSm100TmaUmmaWarpSpecializedILi33ELi2ELi4ENS5_IJNS4_1CILi2EEENSA_ILi4EEENSA_ILi1EEEEEEEENS5_IJNSA_ILi128EEENSA_ILi256EEENSA_ILi32EEEEEENS_12float_e5m2_tENS5_IJlSD_lEEESK_SL_NS4_8TiledMMAINS4_8MMA_AtomIJNS4_10MMA_TraitsINS4_25SM100_MMA_F8F6F4_2x1SM_SSEJSK_SK_fSG_SH_NS4_17integral_constantINS4_4UMMA5MajorELSS_0EEEST_NSQ_INSR_7ScaleInELSU_0EEESV_EEEEEENS4_6LayoutINS5_IJSD_SD_SD_EEENS5_IJNSA_ILi0EEES10_S10_EEEEENS5_IJNS4_10UnderscoreES13_S13_EEEEENS4_28SM100_TMA_2SM_LOAD_MULTICASTENS4_14ComposedLayoutINS4_7SwizzleILi1ELi4ELi3EEENS4_18smem_ptr_flag_bitsILi8EEENSY_INS5_IJNSA_ILi8EEESI_EEENS5_IJSI_SD_EEEEEEEvNS4_8identityENS4_18SM100_TMA_2SM_LOADES1G_vS1H_EENS_8epilogue10collective18CollectiveEpilogueINS1K_23Sm100TmaWarpSpecializedILi4ELi2ELi32ELb0ELb0EEEJNS5_IJNSA_ILi64EEESH_SI_EEENS5_IJNSY_IS1P_SD_EENSY_INS5_IJSI_SB_EEENS5_IJSD_SG_EEEEEEEESK_SL_SK_SL_NS1K_6fusion15FusionCallbacksIS1O_NS1W_17LinearCombinationISK_fSK_fLNS_15FloatRoundStyleE2EEES1Q_S1V_JEEENS4_5SM1004TMEM4LOAD26SM100_TMEM_LOAD_32dp32b32xENS4_13SM90_TMA_LOADES1G_NS4_39AutoVectorizingCopyWithAssumedAlignmentILi128EEENS4_14SM90_TMA_STOREES1G_S28_S28_EEEvvEEEEvNT_6ParamsE,"a",@progbits
	.sectionflags	@""
	.align	4
.nv.constant0._ZN7cutlass13device_kernelINS_4gemm6kernel13GemmUniversalIN4cute5tupleIJiiiiEEENS1_10collective13CollectiveMmaINS1_35MainloopSm100TmaUmmaWarpSpecializedILi33ELi2ELi4ENS5_IJNS4_1CILi2EEENSA_ILi4EEENSA_ILi1EEEEEEEENS5_IJNSA_ILi128EEENSA_ILi256EEENSA_ILi32EEEEEENS_12float_e5m2_tENS5_IJlSD_lEEESK_SL_NS4_8TiledMMAINS4_8MMA_AtomIJNS4_10MMA_TraitsINS4_25SM100_MMA_F8F6F4_2x1SM_SSEJSK_SK_fSG_SH_NS4_17integral_constantINS4_4UMMA5MajorELSS_0EEEST_NSQ_INSR_7ScaleInELSU_0EEESV_EEEEEENS4_6LayoutINS5_IJSD_SD_SD_EEENS5_IJNSA_ILi0EEES10_S10_EEEEENS5_IJNS4_10UnderscoreES13_S13_EEEEENS4_28SM100_TMA_2SM_LOAD_MULTICASTENS4_14ComposedLayoutINS4_7SwizzleILi1ELi4ELi3EEENS4_18smem_ptr_flag_bitsILi8EEENSY_INS5_IJNSA_ILi8EEESI_EEENS5_IJSI_SD_EEEEEEEvNS4_8identityENS4_18SM100_TMA_2SM_LOADES1G_vS1H_EENS_8epilogue10collective18CollectiveEpilogueINS1K_23Sm100TmaWarpSpecializedILi4ELi2ELi32ELb0ELb0EEEJNS5_IJNSA_ILi64EEESH_SI_EEENS5_IJNSY_IS1P_SD_EENSY_INS5_IJSI_SB_EEENS5_IJSD_SG_EEEEEEEESK_SL_SK_SL_NS1K_6fusion15FusionCallbacksIS1O_NS1W_17LinearCombinationISK_fSK_fLNS_15FloatRoundStyleE2EEES1Q_S1V_JEEENS4_5SM1004TMEM4LOAD26SM100_TMEM_LOAD_32dp32b32xENS4_13SM90_TMA_LOADES1G_NS4_39AutoVectorizingCopyWithAssumedAlignmentILi128EEENS4_14SM90_TMA_STOREES1G_S28_S28_EEEvvEEEEvNT_6ParamsE:
	.zero		2944


//--------------------- SYMBOLS --------------------------

	.type		.nv.reservedSmem.offset0,@object
	.size		.nv.reservedSmem.offset0,0x4
	.type		.nv.reservedSmem.cap,@object
	.size		.nv.reservedSmem.cap,0x4
	.type		__assertfail,@function
